//
// Generated by NVIDIA NVVM Compiler
//
// Compiler Build ID: CL-36424714
// Cuda compilation tools, release 13.0, V13.0.88
// Based on NVVM 20.0.0
//

.version 9.0
.target sm_100
.address_size 64

	// .globl	_Z17assignment_kernelPKdS0_PiPdii

.visible .entry _Z17assignment_kernelPKdS0_PiPdii(
	.param .u64 .ptr .align 1 _Z17assignment_kernelPKdS0_PiPdii_param_0,
	.param .u64 .ptr .align 1 _Z17assignment_kernelPKdS0_PiPdii_param_1,
	.param .u64 .ptr .align 1 _Z17assignment_kernelPKdS0_PiPdii_param_2,
	.param .u64 .ptr .align 1 _Z17assignment_kernelPKdS0_PiPdii_param_3,
	.param .u32 _Z17assignment_kernelPKdS0_PiPdii_param_4,
	.param .u32 _Z17assignment_kernelPKdS0_PiPdii_param_5
)
{
	.reg .pred 	%p<40>;
	.reg .b32 	%r<109>;
	.reg .b64 	%rd<26>;
	.reg .b64 	%fd<143>;

	ld.param.u64 	%rd8, [_Z17assignment_kernelPKdS0_PiPdii_param_0];
	ld.param.u64 	%rd11, [_Z17assignment_kernelPKdS0_PiPdii_param_1];
	ld.param.u64 	%rd9, [_Z17assignment_kernelPKdS0_PiPdii_param_2];
	ld.param.u64 	%rd10, [_Z17assignment_kernelPKdS0_PiPdii_param_3];
	ld.param.u32 	%r32, [_Z17assignment_kernelPKdS0_PiPdii_param_4];
	ld.param.u32 	%r31, [_Z17assignment_kernelPKdS0_PiPdii_param_5];
	cvta.to.global.u64 	%rd1, %rd11;
	mov.u32 	%r33, %ctaid.x;
	mov.u32 	%r34, %ntid.x;
	mov.u32 	%r35, %tid.x;
	mad.lo.s32 	%r1, %r33, %r34, %r35;
	setp.ge.s32 	%p1, %r1, %r32;
	@%p1 bra 	$L__BB0_15;
	setp.lt.s32 	%p2, %r31, 1;
	mov.f64 	%fd142, 0d7FEFFFFFFFFFFFFF;
	mov.b32 	%r108, -1;
	@%p2 bra 	$L__BB0_14;
	cvta.to.global.u64 	%rd12, %rd8;
	mul.wide.s32 	%rd13, %r1, 8;
	add.s64 	%rd14, %rd12, %rd13;
	ld.global.f64 	%fd1, [%rd14];
	and.b32  	%r2, %r31, 15;
	setp.lt.u32 	%p3, %r31, 16;
	mov.b32 	%r108, -1;
	mov.f64 	%fd142, 0d7FEFFFFFFFFFFFFF;
	mov.b32 	%r100, 0;
	@%p3 bra 	$L__BB0_5;
	and.b32  	%r100, %r31, 2147483632;
	add.s64 	%rd24, %rd1, 64;
	mov.b32 	%r108, -1;
	mov.f64 	%fd142, 0d7FEFFFFFFFFFFFFF;
	mov.b32 	%r94, 0;
$L__BB0_4:
	.pragma "nounroll";
	ld.global.f64 	%fd19, [%rd24+-64];
	sub.f64 	%fd20, %fd1, %fd19;
	mul.f64 	%fd21, %fd20, %fd20;
	setp.lt.f64 	%p4, %fd21, %fd142;
	selp.b32 	%r42, %r94, %r108, %p4;
	selp.f64 	%fd22, %fd21, %fd142, %p4;
	ld.global.f64 	%fd23, [%rd24+-56];
	sub.f64 	%fd24, %fd1, %fd23;
	mul.f64 	%fd25, %fd24, %fd24;
	setp.lt.f64 	%p5, %fd25, %fd22;
	add.s32 	%r43, %r94, 1;
	selp.b32 	%r44, %r43, %r42, %p5;
	selp.f64 	%fd26, %fd25, %fd22, %p5;
	ld.global.f64 	%fd27, [%rd24+-48];
	sub.f64 	%fd28, %fd1, %fd27;
	mul.f64 	%fd29, %fd28, %fd28;
	setp.lt.f64 	%p6, %fd29, %fd26;
	add.s32 	%r45, %r94, 2;
	selp.b32 	%r46, %r45, %r44, %p6;
	selp.f64 	%fd30, %fd29, %fd26, %p6;
	ld.global.f64 	%fd31, [%rd24+-40];
	sub.f64 	%fd32, %fd1, %fd31;
	mul.f64 	%fd33, %fd32, %fd32;
	setp.lt.f64 	%p7, %fd33, %fd30;
	add.s32 	%r47, %r94, 3;
	selp.b32 	%r48, %r47, %r46, %p7;
	selp.f64 	%fd34, %fd33, %fd30, %p7;
	ld.global.f64 	%fd35, [%rd24+-32];
	sub.f64 	%fd36, %fd1, %fd35;
	mul.f64 	%fd37, %fd36, %fd36;
	setp.lt.f64 	%p8, %fd37, %fd34;
	add.s32 	%r49, %r94, 4;
	selp.b32 	%r50, %r49, %r48, %p8;
	selp.f64 	%fd38, %fd37, %fd34, %p8;
	ld.global.f64 	%fd39, [%rd24+-24];
	sub.f64 	%fd40, %fd1, %fd39;
	mul.f64 	%fd41, %fd40, %fd40;
	setp.lt.f64 	%p9, %fd41, %fd38;
	add.s32 	%r51, %r94, 5;
	selp.b32 	%r52, %r51, %r50, %p9;
	selp.f64 	%fd42, %fd41, %fd38, %p9;
	ld.global.f64 	%fd43, [%rd24+-16];
	sub.f64 	%fd44, %fd1, %fd43;
	mul.f64 	%fd45, %fd44, %fd44;
	setp.lt.f64 	%p10, %fd45, %fd42;
	add.s32 	%r53, %r94, 6;
	selp.b32 	%r54, %r53, %r52, %p10;
	selp.f64 	%fd46, %fd45, %fd42, %p10;
	ld.global.f64 	%fd47, [%rd24+-8];
	sub.f64 	%fd48, %fd1, %fd47;
	mul.f64 	%fd49, %fd48, %fd48;
	setp.lt.f64 	%p11, %fd49, %fd46;
	add.s32 	%r55, %r94, 7;
	selp.b32 	%r56, %r55, %r54, %p11;
	selp.f64 	%fd50, %fd49, %fd46, %p11;
	ld.global.f64 	%fd51, [%rd24];
	sub.f64 	%fd52, %fd1, %fd51;
	mul.f64 	%fd53, %fd52, %fd52;
	setp.lt.f64 	%p12, %fd53, %fd50;
	add.s32 	%r57, %r94, 8;
	selp.b32 	%r58, %r57, %r56, %p12;
	selp.f64 	%fd54, %fd53, %fd50, %p12;
	ld.global.f64 	%fd55, [%rd24+8];
	sub.f64 	%fd56, %fd1, %fd55;
	mul.f64 	%fd57, %fd56, %fd56;
	setp.lt.f64 	%p13, %fd57, %fd54;
	add.s32 	%r59, %r94, 9;
	selp.b32 	%r60, %r59, %r58, %p13;
	selp.f64 	%fd58, %fd57, %fd54, %p13;
	ld.global.f64 	%fd59, [%rd24+16];
	sub.f64 	%fd60, %fd1, %fd59;
	mul.f64 	%fd61, %fd60, %fd60;
	setp.lt.f64 	%p14, %fd61, %fd58;
	add.s32 	%r61, %r94, 10;
	selp.b32 	%r62, %r61, %r60, %p14;
	selp.f64 	%fd62, %fd61, %fd58, %p14;
	ld.global.f64 	%fd63, [%rd24+24];
	sub.f64 	%fd64, %fd1, %fd63;
	mul.f64 	%fd65, %fd64, %fd64;
	setp.lt.f64 	%p15, %fd65, %fd62;
	add.s32 	%r63, %r94, 11;
	selp.b32 	%r64, %r63, %r62, %p15;
	selp.f64 	%fd66, %fd65, %fd62, %p15;
	ld.global.f64 	%fd67, [%rd24+32];
	sub.f64 	%fd68, %fd1, %fd67;
	mul.f64 	%fd69, %fd68, %fd68;
	setp.lt.f64 	%p16, %fd69, %fd66;
	add.s32 	%r65, %r94, 12;
	selp.b32 	%r66, %r65, %r64, %p16;
	selp.f64 	%fd70, %fd69, %fd66, %p16;
	ld.global.f64 	%fd71, [%rd24+40];
	sub.f64 	%fd72, %fd1, %fd71;
	mul.f64 	%fd73, %fd72, %fd72;
	setp.lt.f64 	%p17, %fd73, %fd70;
	add.s32 	%r67, %r94, 13;
	selp.b32 	%r68, %r67, %r66, %p17;
	selp.f64 	%fd74, %fd73, %fd70, %p17;
	ld.global.f64 	%fd75, [%rd24+48];
	sub.f64 	%fd76, %fd1, %fd75;
	mul.f64 	%fd77, %fd76, %fd76;
	setp.lt.f64 	%p18, %fd77, %fd74;
	add.s32 	%r69, %r94, 14;
	selp.b32 	%r70, %r69, %r68, %p18;
	selp.f64 	%fd78, %fd77, %fd74, %p18;
	ld.global.f64 	%fd79, [%rd24+56];
	sub.f64 	%fd80, %fd1, %fd79;
	mul.f64 	%fd81, %fd80, %fd80;
	setp.lt.f64 	%p19, %fd81, %fd78;
	add.s32 	%r71, %r94, 15;
	selp.b32 	%r108, %r71, %r70, %p19;
	selp.f64 	%fd142, %fd81, %fd78, %p19;
	add.s64 	%rd24, %rd24, 128;
	add.s32 	%r94, %r94, 16;
	setp.ne.s32 	%p20, %r94, %r100;
	@%p20 bra 	$L__BB0_4;
$L__BB0_5:
	setp.eq.s32 	%p21, %r2, 0;
	@%p21 bra 	$L__BB0_14;
	and.b32  	%r11, %r31, 7;
	setp.lt.u32 	%p22, %r2, 8;
	@%p22 bra 	$L__BB0_8;
	mul.wide.u32 	%rd15, %r100, 8;
	add.s64 	%rd16, %rd1, %rd15;
	ld.global.f64 	%fd83, [%rd16];
	sub.f64 	%fd84, %fd1, %fd83;
	mul.f64 	%fd85, %fd84, %fd84;
	setp.lt.f64 	%p23, %fd85, %fd142;
	selp.b32 	%r73, %r100, %r108, %p23;
	selp.f64 	%fd86, %fd85, %fd142, %p23;
	add.s32 	%r74, %r100, 1;
	ld.global.f64 	%fd87, [%rd16+8];
	sub.f64 	%fd88, %fd1, %fd87;
	mul.f64 	%fd89, %fd88, %fd88;
	setp.lt.f64 	%p24, %fd89, %fd86;
	selp.b32 	%r75, %r74, %r73, %p24;
	selp.f64 	%fd90, %fd89, %fd86, %p24;
	add.s32 	%r76, %r100, 2;
	ld.global.f64 	%fd91, [%rd16+16];
	sub.f64 	%fd92, %fd1, %fd91;
	mul.f64 	%fd93, %fd92, %fd92;
	setp.lt.f64 	%p25, %fd93, %fd90;
	selp.b32 	%r77, %r76, %r75, %p25;
	selp.f64 	%fd94, %fd93, %fd90, %p25;
	add.s32 	%r78, %r100, 3;
	ld.global.f64 	%fd95, [%rd16+24];
	sub.f64 	%fd96, %fd1, %fd95;
	mul.f64 	%fd97, %fd96, %fd96;
	setp.lt.f64 	%p26, %fd97, %fd94;
	selp.b32 	%r79, %r78, %r77, %p26;
	selp.f64 	%fd98, %fd97, %fd94, %p26;
	add.s32 	%r80, %r100, 4;
	ld.global.f64 	%fd99, [%rd16+32];
	sub.f64 	%fd100, %fd1, %fd99;
	mul.f64 	%fd101, %fd100, %fd100;
	setp.lt.f64 	%p27, %fd101, %fd98;
	selp.b32 	%r81, %r80, %r79, %p27;
	selp.f64 	%fd102, %fd101, %fd98, %p27;
	add.s32 	%r82, %r100, 5;
	ld.global.f64 	%fd103, [%rd16+40];
	sub.f64 	%fd104, %fd1, %fd103;
	mul.f64 	%fd105, %fd104, %fd104;
	setp.lt.f64 	%p28, %fd105, %fd102;
	selp.b32 	%r83, %r82, %r81, %p28;
	selp.f64 	%fd106, %fd105, %fd102, %p28;
	add.s32 	%r84, %r100, 6;
	ld.global.f64 	%fd107, [%rd16+48];
	sub.f64 	%fd108, %fd1, %fd107;
	mul.f64 	%fd109, %fd108, %fd108;
	setp.lt.f64 	%p29, %fd109, %fd106;
	selp.b32 	%r85, %r84, %r83, %p29;
	selp.f64 	%fd110, %fd109, %fd106, %p29;
	add.s32 	%r86, %r100, 7;
	ld.global.f64 	%fd111, [%rd16+56];
	sub.f64 	%fd112, %fd1, %fd111;
	mul.f64 	%fd113, %fd112, %fd112;
	setp.lt.f64 	%p30, %fd113, %fd110;
	selp.b32 	%r108, %r86, %r85, %p30;
	selp.f64 	%fd142, %fd113, %fd110, %p30;
	add.s32 	%r100, %r100, 8;
$L__BB0_8:
	setp.eq.s32 	%p31, %r11, 0;
	@%p31 bra 	$L__BB0_14;
	and.b32  	%r17, %r31, 3;
	setp.lt.u32 	%p32, %r11, 4;
	@%p32 bra 	$L__BB0_11;
	mul.wide.u32 	%rd17, %r100, 8;
	add.s64 	%rd18, %rd1, %rd17;
	ld.global.f64 	%fd115, [%rd18];
	sub.f64 	%fd116, %fd1, %fd115;
	mul.f64 	%fd117, %fd116, %fd116;
	setp.lt.f64 	%p33, %fd117, %fd142;
	selp.b32 	%r88, %r100, %r108, %p33;
	selp.f64 	%fd118, %fd117, %fd142, %p33;
	add.s32 	%r89, %r100, 1;
	ld.global.f64 	%fd119, [%rd18+8];
	sub.f64 	%fd120, %fd1, %fd119;
	mul.f64 	%fd121, %fd120, %fd120;
	setp.lt.f64 	%p34, %fd121, %fd118;
	selp.b32 	%r90, %r89, %r88, %p34;
	selp.f64 	%fd122, %fd121, %fd118, %p34;
	add.s32 	%r91, %r100, 2;
	ld.global.f64 	%fd123, [%rd18+16];
	sub.f64 	%fd124, %fd1, %fd123;
	mul.f64 	%fd125, %fd124, %fd124;
	setp.lt.f64 	%p35, %fd125, %fd122;
	selp.b32 	%r92, %r91, %r90, %p35;
	selp.f64 	%fd126, %fd125, %fd122, %p35;
	add.s32 	%r93, %r100, 3;
	ld.global.f64 	%fd127, [%rd18+24];
	sub.f64 	%fd128, %fd1, %fd127;
	mul.f64 	%fd129, %fd128, %fd128;
	setp.lt.f64 	%p36, %fd129, %fd126;
	selp.b32 	%r108, %r93, %r92, %p36;
	selp.f64 	%fd142, %fd129, %fd126, %p36;
	add.s32 	%r100, %r100, 4;
$L__BB0_11:
	setp.eq.s32 	%p37, %r17, 0;
	@%p37 bra 	$L__BB0_14;
	mul.wide.u32 	%rd19, %r100, 8;
	add.s64 	%rd25, %rd1, %rd19;
	neg.s32 	%r105, %r17;
$L__BB0_13:
	.pragma "nounroll";
	ld.global.f64 	%fd130, [%rd25];
	sub.f64 	%fd131, %fd1, %fd130;
	mul.f64 	%fd132, %fd131, %fd131;
	setp.lt.f64 	%p38, %fd132, %fd142;
	selp.b32 	%r108, %r100, %r108, %p38;
	selp.f64 	%fd142, %fd132, %fd142, %p38;
	add.s32 	%r100, %r100, 1;
	add.s64 	%rd25, %rd25, 8;
	add.s32 	%r105, %r105, 1;
	setp.ne.s32 	%p39, %r105, 0;
	@%p39 bra 	$L__BB0_13;
$L__BB0_14:
	cvta.to.global.u64 	%rd20, %rd9;
	mul.wide.s32 	%rd21, %r1, 4;
	add.s64 	%rd22, %rd20, %rd21;
	st.global.u32 	[%rd22], %r108;
	cvta.to.global.u64 	%rd23, %rd10;
	atom.global.add.f64 	%fd133, [%rd23], %fd142;
$L__BB0_15:
	ret;

}
	// .globl	_Z16zero_sums_kernelPdPii
.visible .entry _Z16zero_sums_kernelPdPii(
	.param .u64 .ptr .align 1 _Z16zero_sums_kernelPdPii_param_0,
	.param .u64 .ptr .align 1 _Z16zero_sums_kernelPdPii_param_1,
	.param .u32 _Z16zero_sums_kernelPdPii_param_2
)
{
	.reg .pred 	%p<2>;
	.reg .b32 	%r<7>;
	.reg .b64 	%rd<10>;

	ld.param.u64 	%rd1, [_Z16zero_sums_kernelPdPii_param_0];
	ld.param.u64 	%rd2, [_Z16zero_sums_kernelPdPii_param_1];
	ld.param.u32 	%r2, [_Z16zero_sums_kernelPdPii_param_2];
	mov.u32 	%r3, %ctaid.x;
	mov.u32 	%r4, %ntid.x;
	mov.u32 	%r5, %tid.x;
	mad.lo.s32 	%r1, %r3, %r4, %r5;
	setp.ge.s32 	%p1, %r1, %r2;
	@%p1 bra 	$L__BB1_2;
	cvta.to.global.u64 	%rd3, %rd1;
	cvta.to.global.u64 	%rd4, %rd2;
	mul.wide.s32 	%rd5, %r1, 8;
	add.s64 	%rd6, %rd3, %rd5;
	mov.b64 	%rd7, 0;
	st.global.u64 	[%rd6], %rd7;
	mul.wide.s32 	%rd8, %r1, 4;
	add.s64 	%rd9, %rd4, %rd8;
	mov.b32 	%r6, 0;
	st.global.u32 	[%rd9], %r6;
$L__BB1_2:
	ret;

}
	// .globl	_Z18update_sums_kernelPKdPKiPdPii
.visible .entry _Z18update_sums_kernelPKdPKiPdPii(
	.param .u64 .ptr .align 1 _Z18update_sums_kernelPKdPKiPdPii_param_0,
	.param .u64 .ptr .align 1 _Z18update_sums_kernelPKdPKiPdPii_param_1,
	.param .u64 .ptr .align 1 _Z18update_sums_kernelPKdPKiPdPii_param_2,
	.param .u64 .ptr .align 1 _Z18update_sums_kernelPKdPKiPdPii_param_3,
	.param .u32 _Z18update_sums_kernelPKdPKiPdPii_param_4
)
{
	.reg .pred 	%p<2>;
	.reg .b32 	%r<8>;
	.reg .b64 	%rd<17>;
	.reg .b64 	%fd<3>;

	ld.param.u64 	%rd1, [_Z18update_sums_kernelPKdPKiPdPii_param_0];
	ld.param.u64 	%rd2, [_Z18update_sums_kernelPKdPKiPdPii_param_1];
	ld.param.u64 	%rd3, [_Z18update_sums_kernelPKdPKiPdPii_param_2];
	ld.param.u64 	%rd4, [_Z18update_sums_kernelPKdPKiPdPii_param_3];
	ld.param.u32 	%r2, [_Z18update_sums_kernelPKdPKiPdPii_param_4];
	mov.u32 	%r3, %ctaid.x;
	mov.u32 	%r4, %ntid.x;
	mov.u32 	%r5, %tid.x;
	mad.lo.s32 	%r1, %r3, %r4, %r5;
	setp.ge.s32 	%p1, %r1, %r2;
	@%p1 bra 	$L__BB2_2;
	cvta.to.global.u64 	%rd5, %rd2;
	cvta.to.global.u64 	%rd6, %rd1;
	cvta.to.global.u64 	%rd7, %rd3;
	cvta.to.global.u64 	%rd8, %rd4;
	mul.wide.s32 	%rd9, %r1, 4;
	add.s64 	%rd10, %rd5, %rd9;
	ld.global.u32 	%r6, [%rd10];
	mul.wide.s32 	%rd11, %r6, 8;
	add.s64 	%rd12, %rd7, %rd11;
	mul.wide.s32 	%rd13, %r1, 8;
	add.s64 	%rd14, %rd6, %rd13;
	ld.global.f64 	%fd1, [%rd14];
	atom.global.add.f64 	%fd2, [%rd12], %fd1;
	mul.wide.s32 	%rd15, %r6, 4;
	add.s64 	%rd16, %rd8, %rd15;
	atom.global.add.u32 	%r7, [%rd16], 1;
$L__BB2_2:
	ret;

}
	// .globl	_Z23update_centroids_kernelPKdPdS0_PKii
.visible .entry _Z23update_centroids_kernelPKdPdS0_PKii(
	.param .u64 .ptr .align 1 _Z23update_centroids_kernelPKdPdS0_PKii_param_0,
	.param .u64 .ptr .align 1 _Z23update_centroids_kernelPKdPdS0_PKii_param_1,
	.param .u64 .ptr .align 1 _Z23update_centroids_kernelPKdPdS0_PKii_param_2,
	.param .u64 .ptr .align 1 _Z23update_centroids_kernelPKdPdS0_PKii_param_3,
	.param .u32 _Z23update_centroids_kernelPKdPdS0_PKii_param_4
)
{
	.reg .pred 	%p<3>;
	.reg .b32 	%r<7>;
	.reg .b64 	%rd<16>;
	.reg .b64 	%fd<5>;

	ld.param.u64 	%rd2, [_Z23update_centroids_kernelPKdPdS0_PKii_param_0];
	ld.param.u64 	%rd5, [_Z23update_centroids_kernelPKdPdS0_PKii_param_1];
	ld.param.u64 	%rd3, [_Z23update_centroids_kernelPKdPdS0_PKii_param_2];
	ld.param.u64 	%rd4, [_Z23update_centroids_kernelPKdPdS0_PKii_param_3];
	ld.param.u32 	%r3, [_Z23update_centroids_kernelPKdPdS0_PKii_param_4];
	cvta.to.global.u64 	%rd1, %rd5;
	mov.u32 	%r4, %ctaid.x;
	mov.u32 	%r5, %ntid.x;
	mov.u32 	%r6, %tid.x;
	mad.lo.s32 	%r1, %r4, %r5, %r6;
	setp.ge.s32 	%p1, %r1, %r3;
	@%p1 bra 	$L__BB3_4;
	cvta.to.global.u64 	%rd6, %rd4;
	mul.wide.s32 	%rd7, %r1, 4;
	add.s64 	%rd8, %rd6, %rd7;
	ld.global.u32 	%r2, [%rd8];
	setp.lt.s32 	%p2, %r2, 1;
	@%p2 bra 	$L__BB3_3;
	cvta.to.global.u64 	%rd12, %rd3;
	mul.wide.s32 	%rd13, %r1, 8;
	add.s64 	%rd14, %rd12, %rd13;
	ld.global.f64 	%fd2, [%rd14];
	cvt.rn.f64.u32 	%fd3, %r2;
	div.rn.f64 	%fd4, %fd2, %fd3;
	add.s64 	%rd15, %rd1, %rd13;
	st.global.f64 	[%rd15], %fd4;
	bra.uni 	$L__BB3_4;
$L__BB3_3:
	cvta.to.global.u64 	%rd9, %rd2;
	ld.global.f64 	%fd1, [%rd9];
	mul.wide.s32 	%rd10, %r1, 8;
	add.s64 	%rd11, %rd1, %rd10;
	st.global.f64 	[%rd11], %fd1;
$L__BB3_4:
	ret;

}


// ===== COMPILED SASS (sm_100) =====

	.target	sm_100

	.elftype	@"ET_EXEC"


//--------------------- .note.nv.tkinfo           --------------------------
	.section	.note.nv.tkinfo,"",@"SHT_NOTE"
	.sectionflags	@"SHF_NOTE_NV_TKINFO"
	.tkinfo
        /*0018*/ 	.word	0x00000002
        /*0030*/ 	.string	""
        /*0030*/ 	.string	"ptxas"
        /*0030*/ 	.string	"Cuda compilation tools, release 13.0, V13.0.88"
        /*0030*/ 	.string	"Build cuda_13.0.r13.0/compiler.36424714_0"
        /*0030*/ 	.string	"-arch sm_100 -m 64 "



//--------------------- .note.nv.cuinfo           --------------------------
	.section	.note.nv.cuinfo,"",@"SHT_NOTE"
	.sectionflags	@"SHF_NOTE_NV_CUINFO"
        /*0018*/ 	.short	0x0002
        /*001a*/ 	.short	0x0064
        /*001c*/ 	.short	0x0082
	.zero		2


//--------------------- .nv.info                  --------------------------
	.section	.nv.info,"",@"SHT_CUDA_INFO"
	.align	4


	//----- nvinfo : EIATTR_REGCOUNT
	.align		4
        /*0000*/ 	.byte	0x04, 0x2f
        /*0002*/ 	.short	(.L_1 - .L_0)
	.align		4
.L_0:
        /*0004*/ 	.word	index@(_Z17assignment_kernelPKdS0_PiPdii)
        /*0008*/ 	.word	0x0000001d


	//----- nvinfo : EIATTR_FRAME_SIZE
	.align		4
.L_1:
        /*000c*/ 	.byte	0x04, 0x11
        /*000e*/ 	.short	(.L_3 - .L_2)
	.align		4
.L_2:
        /*0010*/ 	.word	index@(_Z17assignment_kernelPKdS0_PiPdii)
        /*0014*/ 	.word	0x00000000


	//----- nvinfo : EIATTR_REGCOUNT
	.align		4
.L_3:
        /*0018*/ 	.byte	0x04, 0x2f
        /*001a*/ 	.short	(.L_5 - .L_4)
	.align		4
.L_4:
        /*001c*/ 	.word	index@(_Z16zero_sums_kernelPdPii)
        /*0020*/ 	.word	0x0000000a


	//----- nvinfo : EIATTR_FRAME_SIZE
	.align		4
.L_5:
        /*0024*/ 	.byte	0x04, 0x11
        /*0026*/ 	.short	(.L_7 - .L_6)
	.align		4
.L_6:
        /*0028*/ 	.word	index@(_Z16zero_sums_kernelPdPii)
        /*002c*/ 	.word	0x00000000


	//----- nvinfo : EIATTR_REGCOUNT
	.align		4
.L_7:
        /*0030*/ 	.byte	0x04, 0x2f
        /*0032*/ 	.short	(.L_9 - .L_8)
	.align		4
.L_8:
        /*0034*/ 	.word	index@(_Z18update_sums_kernelPKdPKiPdPii)
        /*0038*/ 	.word	0x0000000e


	//----- nvinfo : EIATTR_FRAME_SIZE
	.align		4
.L_9:
        /*003c*/ 	.byte	0x04, 0x11
        /*003e*/ 	.short	(.L_11 - .L_10)
	.align		4
.L_10:
        /*0040*/ 	.word	index@(_Z18update_sums_kernelPKdPKiPdPii)
        /*0044*/ 	.word	0x00000000


	//----- nvinfo : EIATTR_REGCOUNT
	.align		4
.L_11:
        /*0048*/ 	.byte	0x04, 0x2f
        /*004a*/ 	.short	(.L_13 - .L_12)
	.align		4
.L_12:
        /*004c*/ 	.word	index@(_Z23update_centroids_kernelPKdPdS0_PKii)
        /*0050*/ 	.word	0x00000019


	//----- nvinfo : EIATTR_FRAME_SIZE
	.align		4
.L_13:
        /*0054*/ 	.byte	0x04, 0x11
        /*0056*/ 	.short	(.L_15 - .L_14)
	.align		4
.L_14:
        /*0058*/ 	.word	index@($__internal_0_$__cuda_sm20_div_rn_f64_full)
        /*005c*/ 	.word	0x00000000


	//----- nvinfo : EIATTR_FRAME_SIZE
	.align		4
.L_15:
        /*0060*/ 	.byte	0x04, 0x11
        /*0062*/ 	.short	(.L_17 - .L_16)
	.align		4
.L_16:
        /*0064*/ 	.word	index@(_Z23update_centroids_kernelPKdPdS0_PKii)
        /*0068*/ 	.word	0x00000000


	//----- nvinfo : EIATTR_MIN_STACK_SIZE
	.align		4
.L_17:
        /*006c*/ 	.byte	0x04, 0x12
        /*006e*/ 	.short	(.L_19 - .L_18)
	.align		4
.L_18:
        /*0070*/ 	.word	index@(_Z23update_centroids_kernelPKdPdS0_PKii)
        /*0074*/ 	.word	0x00000000


	//----- nvinfo : EIATTR_MIN_STACK_SIZE
	.align		4
.L_19:
        /*0078*/ 	.byte	0x04, 0x12
        /*007a*/ 	.short	(.L_21 - .L_20)
	.align		4
.L_20:
        /*007c*/ 	.word	index@(_Z18update_sums_kernelPKdPKiPdPii)
        /*0080*/ 	.word	0x00000000


	//----- nvinfo : EIATTR_MIN_STACK_SIZE
	.align		4
.L_21:
        /*0084*/ 	.byte	0x04, 0x12
        /*0086*/ 	.short	(.L_23 - .L_22)
	.align		4
.L_22:
        /*0088*/ 	.word	index@(_Z16zero_sums_kernelPdPii)
        /*008c*/ 	.word	0x00000000


	//----- nvinfo : EIATTR_MIN_STACK_SIZE
	.align		4
.L_23:
        /*0090*/ 	.byte	0x04, 0x12
        /*0092*/ 	.short	(.L_25 - .L_24)
	.align		4
.L_24:
        /*0094*/ 	.word	index@(_Z17assignment_kernelPKdS0_PiPdii)
        /*0098*/ 	.word	0x00000000
.L_25:


//--------------------- .nv.compat                --------------------------
	.section	.nv.compat,"",@"SHT_CUDA_COMPAT_INFO"
	.align	4
        /*0000*/ 	.byte	0x02, 0x09, 0x00, 0x00, 0x02, 0x02, 0x01, 0x00, 0x02, 0x05, 0x05, 0x00, 0x03, 0x07, 0x01, 0x01
        /*0010*/ 	.byte	0x02, 0x03, 0x00, 0x00, 0x02, 0x06, 0x01, 0x00, 0x04, 0x0b, 0x08, 0x00, 0x01, 0x00, 0x00, 0x00
        /*0020*/ 	.byte	0x00, 0x00, 0x00, 0x00


//--------------------- .nv.info._Z23update_centroids_kernelPKdPdS0_PKii --------------------------
	.section	.nv.info._Z23update_centroids_kernelPKdPdS0_PKii,"",@"SHT_CUDA_INFO"
	.sectionflags	@""
	.align	4


	//----- nvinfo : EIATTR_CUDA_API_VERSION
	.align		4
        /*0000*/ 	.byte	0x04, 0x37
        /*0002*/ 	.short	(.L_27 - .L_26)
.L_26:
        /*0004*/ 	.word	0x00000082


	//----- nvinfo : EIATTR_KPARAM_INFO
	.align		4
.L_27:
        /*0008*/ 	.byte	0x04, 0x17
        /*000a*/ 	.short	(.L_29 - .L_28)
.L_28:
        /*000c*/ 	.word	0x00000000
        /*0010*/ 	.short	0x0004
        /*0012*/ 	.short	0x0020
        /*0014*/ 	.byte	0x00, 0xf0, 0x11, 0x00


	//----- nvinfo : EIATTR_KPARAM_INFO
	.align		4
.L_29:
        /*0018*/ 	.byte	0x04, 0x17
        /*001a*/ 	.short	(.L_31 - .L_30)
.L_30:
        /*001c*/ 	.word	0x00000000
        /*0020*/ 	.short	0x0003
        /*0022*/ 	.short	0x0018
        /*0024*/ 	.byte	0x00, 0xf5, 0x21, 0x00


	//----- nvinfo : EIATTR_KPARAM_INFO
	.align		4
.L_31:
        /*0028*/ 	.byte	0x04, 0x17
        /*002a*/ 	.short	(.L_33 - .L_32)
.L_32:
        /*002c*/ 	.word	0x00000000
        /*0030*/ 	.short	0x0002
        /*0032*/ 	.short	0x0010
        /*0034*/ 	.byte	0x00, 0xf5, 0x21, 0x00


	//----- nvinfo : EIATTR_KPARAM_INFO
	.align		4
.L_33:
        /*0038*/ 	.byte	0x04, 0x17
        /*003a*/ 	.short	(.L_35 - .L_34)
.L_34:
        /*003c*/ 	.word	0x00000000
        /*0040*/ 	.short	0x0001
        /*0042*/ 	.short	0x0008
        /*0044*/ 	.byte	0x00, 0xf5, 0x21, 0x00


	//----- nvinfo : EIATTR_KPARAM_INFO
	.align		4
.L_35:
        /*0048*/ 	.byte	0x04, 0x17
        /*004a*/ 	.short	(.L_37 - .L_36)
.L_36:
        /*004c*/ 	.word	0x00000000
        /*0050*/ 	.short	0x0000
        /*0052*/ 	.short	0x0000
        /*0054*/ 	.byte	0x00, 0xf5, 0x21, 0x00


	//----- nvinfo : EIATTR_SPARSE_MMA_MASK
	.align		4
.L_37:
        /*0058*/ 	.byte	0x03, 0x50
        /*005a*/ 	.short	0x0000


	//----- nvinfo : EIATTR_MAXREG_COUNT
	.align		4
        /*005c*/ 	.byte	0x03, 0x1b
        /*005e*/ 	.short	0x00ff


	//----- nvinfo : EIATTR_MERCURY_ISA_VERSION
	.align		4
        /*0060*/ 	.byte	0x03, 0x5f
        /*0062*/ 	.short	0x0101


	//----- nvinfo : EIATTR_VRC_CTA_INIT_COUNT
	.align		4
        /*0064*/ 	.byte	0x02, 0x4a
	.zero		1
	.zero		1


	//----- nvinfo : EIATTR_EXIT_INSTR_OFFSETS
	.align		4
        /*0068*/ 	.byte	0x04, 0x1c
        /*006a*/ 	.short	(.L_39 - .L_38)


	//   ....[0]....
.L_38:
        /*006c*/ 	.word	0x00000070


	//   ....[1]....
        /*0070*/ 	.word	0x00000270


	//   ....[2]....
        /*0074*/ 	.word	0x000002d0


	//----- nvinfo : EIATTR_CRS_STACK_SIZE
	.align		4
.L_39:
        /*0078*/ 	.byte	0x04, 0x1e
        /*007a*/ 	.short	(.L_41 - .L_40)
.L_40:
        /*007c*/ 	.word	0x00000000


	//----- nvinfo : EIATTR_CBANK_PARAM_SIZE
	.align		4
.L_41:
        /*0080*/ 	.byte	0x03, 0x19
        /*0082*/ 	.short	0x0024


	//----- nvinfo : EIATTR_PARAM_CBANK
	.align		4
        /*0084*/ 	.byte	0x04, 0x0a
        /*0086*/ 	.short	(.L_43 - .L_42)
	.align		4
.L_42:
        /*0088*/ 	.word	index@(.nv.constant0._Z23update_centroids_kernelPKdPdS0_PKii)
        /*008c*/ 	.short	0x0380
        /*008e*/ 	.short	0x0024


	//----- nvinfo : EIATTR_SW_WAR
	.align		4
.L_43:
        /*0090*/ 	.byte	0x04, 0x36
        /*0092*/ 	.short	(.L_45 - .L_44)
.L_44:
        /*0094*/ 	.word	0x00000008
.L_45:


//--------------------- .nv.info._Z18update_sums_kernelPKdPKiPdPii --------------------------
	.section	.nv.info._Z18update_sums_kernelPKdPKiPdPii,"",@"SHT_CUDA_INFO"
	.sectionflags	@""
	.align	4


	//----- nvinfo : EIATTR_CUDA_API_VERSION
	.align		4
        /*0000*/ 	.byte	0x04, 0x37
        /*0002*/ 	.short	(.L_47 - .L_46)
.L_46:
        /*0004*/ 	.word	0x00000082


	//----- nvinfo : EIATTR_KPARAM_INFO
	.align		4
.L_47:
        /*0008*/ 	.byte	0x04, 0x17
        /*000a*/ 	.short	(.L_49 - .L_48)
.L_48:
        /*000c*/ 	.word	0x00000000
        /*0010*/ 	.short	0x0004
        /*0012*/ 	.short	0x0020
        /*0014*/ 	.byte	0x00, 0xf0, 0x11, 0x00


	//----- nvinfo : EIATTR_KPARAM_INFO
	.align		4
.L_49:
        /*0018*/ 	.byte	0x04, 0x17
        /*001a*/ 	.short	(.L_51 - .L_50)
.L_50:
        /*001c*/ 	.word	0x00000000
        /*0020*/ 	.short	0x0003
        /*0022*/ 	.short	0x0018
        /*0024*/ 	.byte	0x00, 0xf5, 0x21, 0x00


	//----- nvinfo : EIATTR_KPARAM_INFO
	.align		4
.L_51:
        /*0028*/ 	.byte	0x04, 0x17
        /*002a*/ 	.short	(.L_53 - .L_52)
.L_52:
        /*002c*/ 	.word	0x00000000
        /*0030*/ 	.short	0x0002
        /*0032*/ 	.short	0x0010
        /*0034*/ 	.byte	0x00, 0xf5, 0x21, 0x00


	//----- nvinfo : EIATTR_KPARAM_INFO
	.align		4
.L_53:
        /*0038*/ 	.byte	0x04, 0x17
        /*003a*/ 	.short	(.L_55 - .L_54)
.L_54:
        /*003c*/ 	.word	0x00000000
        /*0040*/ 	.short	0x0001
        /*0042*/ 	.short	0x0008
        /*0044*/ 	.byte	0x00, 0xf5, 0x21, 0x00


	//----- nvinfo : EIATTR_KPARAM_INFO
	.align		4
.L_55:
        /*0048*/ 	.byte	0x04, 0x17
        /*004a*/ 	.short	(.L_57 - .L_56)
.L_56:
        /*004c*/ 	.word	0x00000000
        /*0050*/ 	.short	0x0000
        /*0052*/ 	.short	0x0000
        /*0054*/ 	.byte	0x00, 0xf5, 0x21, 0x00


	//----- nvinfo : EIATTR_SPARSE_MMA_MASK
	.align		4
.L_57:
        /*0058*/ 	.byte	0x03, 0x50
        /*005a*/ 	.short	0x0000


	//----- nvinfo : EIATTR_MAXREG_COUNT
	.align		4
        /*005c*/ 	.byte	0x03, 0x1b
        /*005e*/ 	.short	0x00ff


	//----- nvinfo : EIATTR_MERCURY_ISA_VERSION
	.align		4
        /*0060*/ 	.byte	0x03, 0x5f
        /*0062*/ 	.short	0x0101


	//----- nvinfo : EIATTR_VRC_CTA_INIT_COUNT
	.align		4
        /*0064*/ 	.byte	0x02, 0x4a
	.zero		1
	.zero		1


	//----- nvinfo : EIATTR_EXIT_INSTR_OFFSETS
	.align		4
        /*0068*/ 	.byte	0x04, 0x1c
        /*006a*/ 	.short	(.L_59 - .L_58)


	//   ....[0]....
.L_58:
        /*006c*/ 	.word	0x00000070


	//   ....[1]....
        /*0070*/ 	.word	0x00000160


	//----- nvinfo : EIATTR_CBANK_PARAM_SIZE
	.align		4
.L_59:
        /*0074*/ 	.byte	0x03, 0x19
        /*0076*/ 	.short	0x0024


	//----- nvinfo : EIATTR_PARAM_CBANK
	.align		4
        /*0078*/ 	.byte	0x04, 0x0a
        /*007a*/ 	.short	(.L_61 - .L_60)
	.align		4
.L_60:
        /*007c*/ 	.word	index@(.nv.constant0._Z18update_sums_kernelPKdPKiPdPii)
        /*0080*/ 	.short	0x0380
        /*0082*/ 	.short	0x0024


	//----- nvinfo : EIATTR_SW_WAR
	.align		4
.L_61:
        /*0084*/ 	.byte	0x04, 0x36
        /*0086*/ 	.short	(.L_63 - .L_62)
.L_62:
        /*0088*/ 	.word	0x00000008
.L_63:


//--------------------- .nv.info._Z16zero_sums_kernelPdPii --------------------------
	.section	.nv.info._Z16zero_sums_kernelPdPii,"",@"SHT_CUDA_INFO"
	.sectionflags	@""
	.align	4


	//----- nvinfo : EIATTR_CUDA_API_VERSION
	.align		4
        /*0000*/ 	.byte	0x04, 0x37
        /*0002*/ 	.short	(.L_65 - .L_64)
.L_64:
        /*0004*/ 	.word	0x00000082


	//----- nvinfo : EIATTR_KPARAM_INFO
	.align		4
.L_65:
        /*0008*/ 	.byte	0x04, 0x17
        /*000a*/ 	.short	(.L_67 - .L_66)
.L_66:
        /*000c*/ 	.word	0x00000000
        /*0010*/ 	.short	0x0002
        /*0012*/ 	.short	0x0010
        /*0014*/ 	.byte	0x00, 0xf0, 0x11, 0x00


	//----- nvinfo : EIATTR_KPARAM_INFO
	.align		4
.L_67:
        /*0018*/ 	.byte	0x04, 0x17
        /*001a*/ 	.short	(.L_69 - .L_68)
.L_68:
        /*001c*/ 	.word	0x00000000
        /*0020*/ 	.short	0x0001
        /*0022*/ 	.short	0x0008
        /*0024*/ 	.byte	0x00, 0xf5, 0x21, 0x00


	//----- nvinfo : EIATTR_KPARAM_INFO
	.align		4
.L_69:
        /*0028*/ 	.byte	0x04, 0x17
        /*002a*/ 	.short	(.L_71 - .L_70)
.L_70:
        /*002c*/ 	.word	0x00000000
        /*0030*/ 	.short	0x0000
        /*0032*/ 	.short	0x0000
        /*0034*/ 	.byte	0x00, 0xf5, 0x21, 0x00


	//----- nvinfo : EIATTR_SPARSE_MMA_MASK
	.align		4
.L_71:
        /*0038*/ 	.byte	0x03, 0x50
        /*003a*/ 	.short	0x0000


	//----- nvinfo : EIATTR_MAXREG_COUNT
	.align		4
        /*003c*/ 	.byte	0x03, 0x1b
        /*003e*/ 	.short	0x00ff


	//----- nvinfo : EIATTR_MERCURY_ISA_VERSION
	.align		4
        /*0040*/ 	.byte	0x03, 0x5f
        /*0042*/ 	.short	0x0101


	//----- nvinfo : EIATTR_VRC_CTA_INIT_COUNT
	.align		4
        /*0044*/ 	.byte	0x02, 0x4a
	.zero		1
	.zero		1


	//----- nvinfo : EIATTR_EXIT_INSTR_OFFSETS
	.align		4
        /*0048*/ 	.byte	0x04, 0x1c
        /*004a*/ 	.short	(.L_73 - .L_72)


	//   ....[0]....
.L_72:
        /*004c*/ 	.word	0x00000070


	//   ....[1]....
        /*0050*/ 	.word	0x000000f0


	//----- nvinfo : EIATTR_CBANK_PARAM_SIZE
	.align		4
.L_73:
        /*0054*/ 	.byte	0x03, 0x19
        /*0056*/ 	.short	0x0014


	//----- nvinfo : EIATTR_PARAM_CBANK
	.align		4
        /*0058*/ 	.byte	0x04, 0x0a
        /*005a*/ 	.short	(.L_75 - .L_74)
	.align		4
.L_74:
        /*005c*/ 	.word	index@(.nv.constant0._Z16zero_sums_kernelPdPii)
        /*0060*/ 	.short	0x0380
        /*0062*/ 	.short	0x0014


	//----- nvinfo : EIATTR_SW_WAR
	.align		4
.L_75:
        /*0064*/ 	.byte	0x04, 0x36
        /*0066*/ 	.short	(.L_77 - .L_76)
.L_76:
        /*0068*/ 	.word	0x00000008
.L_77:


//--------------------- .nv.info._Z17assignment_kernelPKdS0_PiPdii --------------------------
	.section	.nv.info._Z17assignment_kernelPKdS0_PiPdii,"",@"SHT_CUDA_INFO"
	.sectionflags	@""
	.align	4


	//----- nvinfo : EIATTR_CUDA_API_VERSION
	.align		4
        /*0000*/ 	.byte	0x04, 0x37
        /*0002*/ 	.short	(.L_79 - .L_78)
.L_78:
        /*0004*/ 	.word	0x00000082


	//----- nvinfo : EIATTR_KPARAM_INFO
	.align		4
.L_79:
        /*0008*/ 	.byte	0x04, 0x17
        /*000a*/ 	.short	(.L_81 - .L_80)
.L_80:
        /*000c*/ 	.word	0x00000000
        /*0010*/ 	.short	0x0005
        /*0012*/ 	.short	0x0024
        /*0014*/ 	.byte	0x00, 0xf0, 0x11, 0x00


	//----- nvinfo : EIATTR_KPARAM_INFO
	.align		4
.L_81:
        /*0018*/ 	.byte	0x04, 0x17
        /*001a*/ 	.short	(.L_83 - .L_82)
.L_82:
        /*001c*/ 	.word	0x00000000
        /*0020*/ 	.short	0x0004
        /*0022*/ 	.short	0x0020
        /*0024*/ 	.byte	0x00, 0xf0, 0x11, 0x00


	//----- nvinfo : EIATTR_KPARAM_INFO
	.align		4
.L_83:
        /*0028*/ 	.byte	0x04, 0x17
        /*002a*/ 	.short	(.L_85 - .L_84)
.L_84:
        /*002c*/ 	.word	0x00000000
        /*0030*/ 	.short	0x0003
        /*0032*/ 	.short	0x0018
        /*0034*/ 	.byte	0x00, 0xf5, 0x21, 0x00


	//----- nvinfo : EIATTR_KPARAM_INFO
	.align		4
.L_85:
        /*0038*/ 	.byte	0x04, 0x17
        /*003a*/ 	.short	(.L_87 - .L_86)
.L_86:
        /*003c*/ 	.word	0x00000000
        /*0040*/ 	.short	0x0002
        /*0042*/ 	.short	0x0010
        /*0044*/ 	.byte	0x00, 0xf5, 0x21, 0x00


	//----- nvinfo : EIATTR_KPARAM_INFO
	.align		4
.L_87:
        /*0048*/ 	.byte	0x04, 0x17
        /*004a*/ 	.short	(.L_89 - .L_88)
.L_88:
        /*004c*/ 	.word	0x00000000
        /*0050*/ 	.short	0x0001
        /*0052*/ 	.short	0x0008
        /*0054*/ 	.byte	0x00, 0xf5, 0x21, 0x00


	//----- nvinfo : EIATTR_KPARAM_INFO
	.align		4
.L_89:
        /*0058*/ 	.byte	0x04, 0x17
        /*005a*/ 	.short	(.L_91 - .L_90)
.L_90:
        /*005c*/ 	.word	0x00000000
        /*0060*/ 	.short	0x0000
        /*0062*/ 	.short	0x0000
        /*0064*/ 	.byte	0x00, 0xf5, 0x21, 0x00


	//----- nvinfo : EIATTR_SPARSE_MMA_MASK
	.align		4
.L_91:
        /*0068*/ 	.byte	0x03, 0x50
        /*006a*/ 	.short	0x0000


	//----- nvinfo : EIATTR_MAXREG_COUNT
	.align		4
        /*006c*/ 	.byte	0x03, 0x1b
        /*006e*/ 	.short	0x00ff


	//----- nvinfo : EIATTR_MERCURY_ISA_VERSION
	.align		4
        /*0070*/ 	.byte	0x03, 0x5f
        /*0072*/ 	.short	0x0101


	//----- nvinfo : EIATTR_VRC_CTA_INIT_COUNT
	.align		4
        /*0074*/ 	.byte	0x02, 0x4a
	.zero		1
	.zero		1


	//----- nvinfo : EIATTR_EXIT_INSTR_OFFSETS
	.align		4
        /*0078*/ 	.byte	0x04, 0x1c
        /*007a*/ 	.short	(.L_93 - .L_92)


	//   ....[0]....
.L_92:
        /*007c*/ 	.word	0x00000070


	//   ....[1]....
        /*0080*/ 	.word	0x00001160


	//----- nvinfo : EIATTR_CBANK_PARAM_SIZE
	.align		4
.L_93:
        /*0084*/ 	.byte	0x03, 0x19
        /*0086*/ 	.short	0x0028


	//----- nvinfo : EIATTR_PARAM_CBANK
	.align		4
        /*0088*/ 	.byte	0x04, 0x0a
        /*008a*/ 	.short	(.L_95 - .L_94)
	.align		4
.L_94:
        /*008c*/ 	.word	index@(.nv.constant0._Z17assignment_kernelPKdS0_PiPdii)
        /*0090*/ 	.short	0x0380
        /*0092*/ 	.short	0x0028


	//----- nvinfo : EIATTR_SW_WAR
	.align		4
.L_95:
        /*0094*/ 	.byte	0x04, 0x36
        /*0096*/ 	.short	(.L_97 - .L_96)
.L_96:
        /*0098*/ 	.word	0x00000008
.L_97:


//--------------------- .nv.callgraph             --------------------------
	.section	.nv.callgraph,"",@"SHT_CUDA_CALLGRAPH"
	.align	4
	.sectionentsize	8
	.align		4
        /*0000*/ 	.word	0x00000000
	.align		4
        /*0004*/ 	.word	0xffffffff
	.align		4
        /*0008*/ 	.word	0x00000000
	.align		4
        /*000c*/ 	.word	0xfffffffe
	.align		4
        /*0010*/ 	.word	0x00000000
	.align		4
        /*0014*/ 	.word	0xfffffffd
	.align		4
        /*0018*/ 	.word	0x00000000
	.align		4
        /*001c*/ 	.word	0xfffffffc


//--------------------- .text._Z23update_centroids_kernelPKdPdS0_PKii --------------------------
	.section	.text._Z23update_centroids_kernelPKdPdS0_PKii,"ax",@progbits
	.align	128
        .global         _Z23update_centroids_kernelPKdPdS0_PKii
        .type           _Z23update_centroids_kernelPKdPdS0_PKii,@function
        .size           _Z23update_centroids_kernelPKdPdS0_PKii,(.L_x_18 - _Z23update_centroids_kernelPKdPdS0_PKii)
        .other          _Z23update_centroids_kernelPKdPdS0_PKii,@"STO_CUDA_ENTRY STV_DEFAULT"
_Z23update_centroids_kernelPKdPdS0_PKii:
.text._Z23update_centroids_kernelPKdPdS0_PKii:
[----:B------:R-:W-:Y:S01]  /*0000*/  LDC R1, c[0x0][0x37c] ;  /* 0x0000df00ff017b82 */ /* 0x000fe20000000800 */
[----:B------:R-:W0:Y:S07]  /*0010*/  S2R R3, SR_TID.X ;  /* 0x0000000000037919 */ /* 0x000e2e0000002100 */
[----:B------:R-:W0:Y:S01]  /*0020*/  S2UR UR4, SR_CTAID.X ;  /* 0x00000000000479c3 */ /* 0x000e220000002500 */
[----:B------:R-:W1:Y:S07]  /*0030*/  LDCU UR5, c[0x0][0x3a0] ;  /* 0x00007400ff0577ac */ /* 0x000e6e0008000800 */
[----:B------:R-:W0:Y:S02]  /*0040*/  LDC R0, c[0x0][0x360] ;  /* 0x0000d800ff007b82 */ /* 0x000e240000000800 */
[----:B0-----:R-:W-:-:S05]  /*0050*/  IMAD R0, R0, UR4, R3 ;  /* 0x0000000400007c24 */ /* 0x001fca000f8e0203 */
[----:B-1----:R-:W-:-:S13]  /*0060*/  ISETP.GE.AND P0, PT, R0, UR5, PT ;  /* 0x0000000500007c0c */ /* 0x002fda000bf06270 */
[----:B------:R-:W-:Y:S05]  /*0070*/  @P0 EXIT ;  /* 0x000000000000094d */ /* 0x000fea0003800000 */
[----:B------:R-:W0:Y:S01]  /*0080*/  LDC.64 R2, c[0x0][0x398] ;  /* 0x0000e600ff027b82 */ /* 0x000e220000000a00 */
[----:B------:R-:W1:Y:S01]  /*0090*/  LDCU.64 UR4, c[0x0][0x358] ;  /* 0x00006b00ff0477ac */ /* 0x000e620008000a00 */
[----:B0-----:R-:W-:-:S05]  /*00a0*/  IMAD.WIDE R2, R0, 0x4, R2 ;  /* 0x0000000400027825 */ /* 0x001fca00078e0202 */
[----:B-1----:R-:W2:Y:S02]  /*00b0*/  LDG.E R4, desc[UR4][R2.64] ;  /* 0x0000000402047981 */ /* 0x002ea4000c1e1900 */
[----:B--2---:R-:W-:-:S13]  /*00c0*/  ISETP.GE.AND P0, PT, R4, 0x1, PT ;  /* 0x000000010400780c */ /* 0x004fda0003f06270 */
[----:B------:R-:W-:Y:S05]  /*00d0*/  @!P0 BRA `(.L_x_0) ;  /* 0x0000000000688947 */ /* 0x000fea0003800000 */
[----:B------:R-:W0:Y:S02]  /*00e0*/  LDC.64 R6, c[0x0][0x390] ;  /* 0x0000e400ff067b82 */ /* 0x000e240000000a00 */
[----:B0-----:R-:W-:-:S06]  /*00f0*/  IMAD.WIDE R6, R0, 0x8, R6 ;  /* 0x0000000800067825 */ /* 0x001fcc00078e0206 */
[----:B------:R-:W2:Y:S01]  /*0100*/  LDG.E.64 R6, desc[UR4][R6.64] ;  /* 0x0000000406067981 */ /* 0x000ea2000c1e1b00 */
[----:B------:R-:W0:Y:S01]  /*0110*/  I2F.F64.U32 R4, R4 ;  /* 0x0000000400047312 */ /* 0x000e220000201800 */
[----:B------:R-:W-:Y:S01]  /*0120*/  IMAD.MOV.U32 R2, RZ, RZ, 0x1 ;  /* 0x00000001ff027424 */ /* 0x000fe200078e00ff */
[----:B------:R-:W-:Y:S06]  /*0130*/  BSSY.RECONVERGENT B0, `(.L_x_1) ;  /* 0x0000010000007945 */ /* 0x000fec0003800200 */
[----:B0-----:R-:W0:Y:S02]  /*0140*/  MUFU.RCP64H R3, R5 ;  /* 0x0000000500037308 */ /* 0x001e240000001800 */
[----:B0-----:R-:W-:-:S08]  /*0150*/  DFMA R8, -R4, R2, 1 ;  /* 0x3ff000000408742b */ /* 0x001fd00000000102 */
[----:B------:R-:W-:-:S08]  /*0160*/  DFMA R8, R8, R8, R8 ;  /* 0x000000080808722b */ /* 0x000fd00000000008 */
[----:B------:R-:W-:-:S08]  /*0170*/  DFMA R8, R2, R8, R2 ;  /* 0x000000080208722b */ /* 0x000fd00000000002 */
[----:B------:R-:W-:-:S08]  /*0180*/  DFMA R2, -R4, R8, 1 ;  /* 0x3ff000000402742b */ /* 0x000fd00000000108 */
[----:B------:R-:W-:-:S08]  /*0190*/  DFMA R2, R8, R2, R8 ;  /* 0x000000020802722b */ /* 0x000fd00000000008 */
[----:B--2---:R-:W-:Y:S01]  /*01a0*/  DMUL R8, R6, R2 ;  /* 0x0000000206087228 */ /* 0x004fe20000000000 */
[----:B------:R-:W-:-:S07]  /*01b0*/  FSETP.GEU.AND P1, PT, |R7|, 6.5827683646048100446e-37, PT ;  /* 0x036000000700780b */ /* 0x000fce0003f2e200 */
[----:B------:R-:W-:-:S08]  /*01c0*/  DFMA R10, -R4, R8, R6 ;  /* 0x00000008040a722b */ /* 0x000fd00000000106 */
[----:B------:R-:W-:-:S10]  /*01d0*/  DFMA R2, R2, R10, R8 ;  /* 0x0000000a0202722b */ /* 0x000fd40000000008 */
[----:B------:R-:W-:-:S05]  /*01e0*/  FFMA R8, RZ, R5, R3 ;  /* 0x00000005ff087223 */ /* 0x000fca0000000003 */
[----:B------:R-:W-:-:S13]  /*01f0*/  FSETP.GT.AND P0, PT, |R8|, 1.469367938527859385e-39, PT ;  /* 0x001000000800780b */ /* 0x000fda0003f04200 */
[----:B------:R-:W-:Y:S05]  /*0200*/  @P0 BRA P1, `(.L_x_2) ;  /* 0x0000000000080947 */ /* 0x000fea0000800000 */
[----:B------:R-:W-:-:S07]  /*0210*/  MOV R10, 0x230 ;  /* 0x00000230000a7802 */ /* 0x000fce0000000f00 */
[----:B------:R-:W-:Y:S05]  /*0220*/  CALL.REL.NOINC `($__internal_0_$__cuda_sm20_div_rn_f64_full) ;  /* 0x00000000002c7944 */ /* 0x000fea0003c00000 */
.L_x_2:
[----:B------:R-:W-:Y:S05]  /*0230*/  BSYNC.RECONVERGENT B0 ;  /* 0x0000000000007941 */ /* 0x000fea0003800200 */
.L_x_1:
[----:B------:R-:W0:Y:S02]  /*0240*/  LDC.64 R4, c[0x0][0x388] ;  /* 0x0000e200ff047b82 */ /* 0x000e240000000a00 */
[----:B0-----:R-:W-:-:S05]  /*0250*/  IMAD.WIDE R4, R0, 0x8, R4 ;  /* 0x0000000800047825 */ /* 0x001fca00078e0204 */
[----:B------:R-:W-:Y:S01]  /*0260*/  STG.E.64 desc[UR4][R4.64], R2 ;  /* 0x0000000204007986 */ /* 0x000fe2000c101b04 */
[----:B------:R-:W-:Y:S05]  /*0270*/  EXIT ;  /* 0x000000000000794d */ /* 0x000fea0003800000 */
.L_x_0:
[----:B------:R-:W0:Y:S08]  /*0280*/  LDC.64 R2, c[0x0][0x380] ;  /* 0x0000e000ff027b82 */ /* 0x000e300000000a00 */
[----:B------:R-:W1:Y:S01]  /*0290*/  LDC.64 R4, c[0x0][0x388] ;  /* 0x0000e200ff047b82 */ /* 0x000e620000000a00 */
[----:B0-----:R-:W2:Y:S01]  /*02a0*/  LDG.E.64 R2, desc[UR4][R2.64] ;  /* 0x0000000402027981 */ /* 0x001ea2000c1e1b00 */
[----:B-1----:R-:W-:-:S05]  /*02b0*/  IMAD.WIDE R4, R0, 0x8, R4 ;  /* 0x0000000800047825 */ /* 0x002fca00078e0204 */
[----:B--2---:R-:W-:Y:S01]  /*02c0*/  STG.E.64 desc[UR4][R4.64], R2 ;  /* 0x0000000204007986 */ /* 0x004fe2000c101b04 */
[----:B------:R-:W-:Y:S05]  /*02d0*/  EXIT ;  /* 0x000000000000794d */ /* 0x000fea0003800000 */
        .weak           $__internal_0_$__cuda_sm20_div_rn_f64_full
        .type           $__internal_0_$__cuda_sm20_div_rn_f64_full,@function
        .size           $__internal_0_$__cuda_sm20_div_rn_f64_full,(.L_x_18 - $__internal_0_$__cuda_sm20_div_rn_f64_full)
$__internal_0_$__cuda_sm20_div_rn_f64_full:
[C---:B------:R-:W-:Y:S01]  /*02e0*/  FSETP.GEU.AND P0, PT, |R5|.reuse, 1.469367938527859385e-39, PT ;  /* 0x001000000500780b */ /* 0x040fe20003f0e200 */
[----:B------:R-:W-:Y:S01]  /*02f0*/  IMAD.MOV.U32 R16, RZ, RZ, 0x1 ;  /* 0x00000001ff107424 */ /* 0x000fe200078e00ff */
[----:B------:R-:W-:Y:S01]  /*0300*/  LOP3.LUT R2, R5, 0x800fffff, RZ, 0xc0, !PT ;  /* 0x800fffff05027812 */ /* 0x000fe200078ec0ff */
[----:B------:R-:W-:Y:S01]  /*0310*/  BSSY.RECONVERGENT B1, `(.L_x_3) ;  /* 0x0000055000017945 */ /* 0x000fe20003800200 */
[C---:B------:R-:W-:Y:S02]  /*0320*/  FSETP.GEU.AND P2, PT, |R7|.reuse, 1.469367938527859385e-39, PT ;  /* 0x001000000700780b */ /* 0x040fe40003f4e200 */
[----:B------:R-:W-:Y:S01]  /*0330*/  LOP3.LUT R3, R2, 0x3ff00000, RZ, 0xfc, !PT ;  /* 0x3ff0000002037812 */ /* 0x000fe200078efcff */
[----:B------:R-:W-:Y:S01]  /*0340*/  IMAD.MOV.U32 R2, RZ, RZ, R4 ;  /* 0x000000ffff027224 */ /* 0x000fe200078e0004 */
[----:B------:R-:W-:Y:S02]  /*0350*/  LOP3.LUT R11, R7, 0x7ff00000, RZ, 0xc0, !PT ;  /* 0x7ff00000070b7812 */ /* 0x000fe400078ec0ff */
[----:B------:R-:W-:-:S03]  /*0360*/  LOP3.LUT R14, R5, 0x7ff00000, RZ, 0xc0, !PT ;  /* 0x7ff00000050e7812 */ /* 0x000fc600078ec0ff */
[----:B------:R-:W-:Y:S01]  /*0370*/  @!P0 DMUL R2, R4, 8.98846567431157953865e+307 ;  /* 0x7fe0000004028828 */ /* 0x000fe20000000000 */
[----:B------:R-:W-:-:S03]  /*0380*/  ISETP.GE.U32.AND P1, PT, R11, R14, PT ;  /* 0x0000000e0b00720c */ /* 0x000fc60003f26070 */
[----:B------:R-:W-:Y:S01]  /*0390*/  @!P2 LOP3.LUT R12, R5, 0x7ff00000, RZ, 0xc0, !PT ;  /* 0x7ff00000050ca812 */ /* 0x000fe200078ec0ff */
[----:B------:R-:W-:Y:S01]  /*03a0*/  @!P2 IMAD.MOV.U32 R18, RZ, RZ, RZ ;  /* 0x000000ffff12a224 */ /* 0x000fe200078e00ff */
[----:B------:R-:W0:Y:S02]  /*03b0*/  MUFU.RCP64H R17, R3 ;  /* 0x0000000300117308 */ /* 0x000e240000001800 */
[----:B------:R-:W-:Y:S01]  /*03c0*/  @!P2 ISETP.GE.U32.AND P3, PT, R11, R12, PT ;  /* 0x0000000c0b00a20c */ /* 0x000fe20003f66070 */
[----:B------:R-:W-:-:S05]  /*03d0*/  IMAD.MOV.U32 R12, RZ, RZ, 0x1ca00000 ;  /* 0x1ca00000ff0c7424 */ /* 0x000fca00078e00ff */
[----:B------:R-:W-:-:S04]  /*03e0*/  @!P2 SEL R13, R12, 0x63400000, !P3 ;  /* 0x634000000c0da807 */ /* 0x000fc80005800000 */
[----:B------:R-:W-:-:S04]  /*03f0*/  @!P2 LOP3.LUT R13, R13, 0x80000000, R7, 0xf8, !PT ;  /* 0x800000000d0da812 */ /* 0x000fc800078ef807 */
[----:B------:R-:W-:Y:S01]  /*0400*/  @!P2 LOP3.LUT R19, R13, 0x100000, RZ, 0xfc, !PT ;  /* 0x001000000d13a812 */ /* 0x000fe200078efcff */
[----:B0-----:R-:W-:-:S08]  /*0410*/  DFMA R8, R16, -R2, 1 ;  /* 0x3ff000001008742b */ /* 0x001fd00000000802 */
[----:B------:R-:W-:-:S08]  /*0420*/  DFMA R8, R8, R8, R8 ;  /* 0x000000080808722b */ /* 0x000fd00000000008 */
[----:B------:R-:W-:Y:S01]  /*0430*/  DFMA R16, R16, R8, R16 ;  /* 0x000000081010722b */ /* 0x000fe20000000010 */
[----:B------:R-:W-:Y:S01]  /*0440*/  SEL R9, R12, 0x63400000, !P1 ;  /* 0x634000000c097807 */ /* 0x000fe20004800000 */
[----:B------:R-:W-:-:S03]  /*0450*/  IMAD.MOV.U32 R8, RZ, RZ, R6 ;  /* 0x000000ffff087224 */ /* 0x000fc600078e0006 */
[----:B------:R-:W-:-:S03]  /*0460*/  LOP3.LUT R9, R9, 0x800fffff, R7, 0xf8, !PT ;  /* 0x800fffff09097812 */ /* 0x000fc600078ef807 */
[----:B------:R-:W-:-:S03]  /*0470*/  DFMA R20, R16, -R2, 1 ;  /* 0x3ff000001014742b */ /* 0x000fc60000000802 */
[----:B------:R-:W-:-:S05]  /*0480*/  @!P2 DFMA R8, R8, 2, -R18 ;  /* 0x400000000808a82b */ /* 0x000fca0000000812 */
[----:B------:R-:W-:Y:S01]  /*0490*/  DFMA R16, R16, R20, R16 ;  /* 0x000000141010722b */ /* 0x000fe20000000010 */
[----:B------:R-:W-:Y:S02]  /*04a0*/  IMAD.MOV.U32 R21, RZ, RZ, R11 ;  /* 0x000000ffff157224 */ /* 0x000fe400078e000b */
[----:B------:R-:W-:Y:S01]  /*04b0*/  IMAD.MOV.U32 R20, RZ, RZ, R14 ;  /* 0x000000ffff147224 */ /* 0x000fe200078e000e */
[----:B------:R-:W-:Y:S02]  /*04c0*/  @!P0 LOP3.LUT R20, R3, 0x7ff00000, RZ, 0xc0, !PT ;  /* 0x7ff0000003148812 */ /* 0x000fe400078ec0ff */
[----:B------:R-:W-:Y:S02]  /*04d0*/  @!P2 LOP3.LUT R21, R9, 0x7ff00000, RZ, 0xc0, !PT ;  /* 0x7ff000000915a812 */ /* 0x000fe400078ec0ff */
[----:B------:R-:W-:Y:S01]  /*04e0*/  DMUL R18, R16, R8 ;  /* 0x0000000810127228 */ /* 0x000fe20000000000 */
[----:B------:R-:W-:Y:S02]  /*04f0*/  VIADD R22, R20, 0xffffffff ;  /* 0xffffffff14167836 */ /* 0x000fe40000000000 */
[----:B------:R-:W-:-:S05]  /*0500*/  VIADD R13, R21, 0xffffffff ;  /* 0xffffffff150d7836 */ /* 0x000fca0000000000 */
[----:B------:R-:W-:Y:S01]  /*0510*/  DFMA R14, R18, -R2, R8 ;  /* 0x80000002120e722b */ /* 0x000fe20000000008 */
[----:B------:R-:W-:-:S04]  /*0520*/  ISETP.GT.U32.AND P0, PT, R13, 0x7feffffe, PT ;  /* 0x7feffffe0d00780c */ /* 0x000fc80003f04070 */
[----:B------:R-:W-:-:S03]  /*0530*/  ISETP.GT.U32.OR P0, PT, R22, 0x7feffffe, P0 ;  /* 0x7feffffe1600780c */ /* 0x000fc60000704470 */
[----:B------:R-:W-:-:S10]  /*0540*/  DFMA R14, R16, R14, R18 ;  /* 0x0000000e100e722b */ /* 0x000fd40000000012 */
[----:B------:R-:W-:Y:S05]  /*0550*/  @P0 BRA `(.L_x_4) ;  /* 0x00000000006c0947 */ /* 0x000fea0003800000 */
[----:B------:R-:W-:-:S04]  /*0560*/  LOP3.LUT R16, R5, 0x7ff00000, RZ, 0xc0, !PT ;  /* 0x7ff0000005107812 */ /* 0x000fc800078ec0ff */
[CC--:B------:R-:W-:Y:S02]  /*0570*/  VIADDMNMX R6, R11.reuse, -R16.reuse, 0xb9600000, !PT ;  /* 0xb96000000b067446 */ /* 0x0c0fe40007800910 */
[----:B------:R-:W-:Y:S02]  /*0580*/  ISETP.GE.U32.AND P0, PT, R11, R16, PT ;  /* 0x000000100b00720c */ /* 0x000fe40003f06070 */
[----:B------:R-:W-:Y:S02]  /*0590*/  VIMNMX R6, PT, PT, R6, 0x46a00000, PT ;  /* 0x46a0000006067848 */ /* 0x000fe40003fe0100 */
[----:B------:R-:W-:-:S05]  /*05a0*/  SEL R11, R12, 0x63400000, !P0 ;  /* 0x634000000c0b7807 */ /* 0x000fca0004000000 */
[----:B------:R-:W-:Y:S02]  /*05b0*/  IMAD.IADD R11, R6, 0x1, -R11 ;  /* 0x00000001060b7824 */ /* 0x000fe400078e0a0b */
[----:B------:R-:W-:Y:S02]  /*05c0*/  IMAD.MOV.U32 R6, RZ, RZ, RZ ;  /* 0x000000ffff067224 */ /* 0x000fe400078e00ff */
[----:B------:R-:W-:-:S06]  /*05d0*/  VIADD R7, R11, 0x7fe00000 ;  /* 0x7fe000000b077836 */ /* 0x000fcc0000000000 */
[----:B------:R-:W-:-:S10]  /*05e0*/  DMUL R12, R14, R6 ;  /* 0x000000060e0c7228 */ /* 0x000fd40000000000 */
[----:B------:R-:W-:-:S13]  /*05f0*/  FSETP.GTU.AND P0, PT, |R13|, 1.469367938527859385e-39, PT ;  /* 0x001000000d00780b */ /* 0x000fda0003f0c200 */
[----:B------:R-:W-:Y:S05]  /*0600*/  @P0 BRA `(.L_x_5) ;  /* 0x0000000000940947 */ /* 0x000fea0003800000 */
[----:B------:R-:W-:Y:S01]  /*0610*/  DFMA R2, R14, -R2, R8 ;  /* 0x800000020e02722b */ /* 0x000fe20000000008 */
[----:B------:R-:W-:-:S09]  /*0620*/  IMAD.MOV.U32 R6, RZ, RZ, RZ ;  /* 0x000000ffff067224 */ /* 0x000fd200078e00ff */
[C---:B------:R-:W-:Y:S02]  /*0630*/  FSETP.NEU.AND P0, PT, R3.reuse, RZ, PT ;  /* 0x000000ff0300720b */ /* 0x040fe40003f0d000 */
[----:B------:R-:W-:-:S04]  /*0640*/  LOP3.LUT R5, R3, 0x80000000, R5, 0x48, !PT ;  /* 0x8000000003057812 */ /* 0x000fc800078e4805 */
[----:B------:R-:W-:-:S07]  /*0650*/  LOP3.LUT R7, R5, R7, RZ, 0xfc, !PT ;  /* 0x0000000705077212 */ /* 0x000fce00078efcff */
[----:B------:R-:W-:Y:S05]  /*0660*/  @!P0 BRA `(.L_x_5) ;  /* 0x00000000007c8947 */ /* 0x000fea0003800000 */
[----:B------:R-:W-:Y:S01]  /*0670*/  IMAD.MOV R3, RZ, RZ, -R11 ;  /* 0x000000ffff037224 */ /* 0x000fe200078e0a0b */
[----:B------:R-:W-:Y:S01]  /*0680*/  DMUL.RP R6, R14, R6 ;  /* 0x000000060e067228 */ /* 0x000fe20000008000 */
[----:B------:R-:W-:Y:S01]  /*0690*/  IMAD.MOV.U32 R2, RZ, RZ, RZ ;  /* 0x000000ffff027224 */ /* 0x000fe200078e00ff */
[----:B------:R-:W-:-:S05]  /*06a0*/  IADD3 R11, PT, PT, -R11, -0x43300000, RZ ;  /* 0xbcd000000b0b7810 */ /* 0x000fca0007ffe1ff */
[----:B------:R-:W-:-:S03]  /*06b0*/  DFMA R2, R12, -R2, R14 ;  /* 0x800000020c02722b */ /* 0x000fc6000000000e */
[----:B------:R-:W-:-:S07]  /*06c0*/  LOP3.LUT R5, R7, R5, RZ, 0x3c, !PT ;  /* 0x0000000507057212 */ /* 0x000fce00078e3cff */
[----:B------:R-:W-:-:S04]  /*06d0*/  FSETP.NEU.AND P0, PT, |R3|, R11, PT ;  /* 0x0000000b0300720b */ /* 0x000fc80003f0d200 */
[----:B------:R-:W-:Y:S02]  /*06e0*/  FSEL R12, R6, R12, !P0 ;  /* 0x0000000c060c7208 */ /* 0x000fe40004000000 */
[----:B------:R-:W-:Y:S01]  /*06f0*/  FSEL R13, R5, R13, !P0 ;  /* 0x0000000d050d7208 */ /* 0x000fe20004000000 */
[----:B------:R-:W-:Y:S06]  /*0700*/  BRA `(.L_x_5) ;  /* 0x0000000000547947 */ /* 0x000fec0003800000 */
.L_x_4:
[----:B------:R-:W-:-:S14]  /*0710*/  DSETP.NAN.AND P0, PT, R6, R6, PT ;  /* 0x000000060600722a */ /* 0x000fdc0003f08000 */
[----:B------:R-:W-:Y:S05]  /*0720*/  @P0 BRA `(.L_x_6) ;  /* 0x0000000000440947 */ /* 0x000fea0003800000 */
[----:B------:R-:W-:-:S14]  /*0730*/  DSETP.NAN.AND P0, PT, R4, R4, PT ;  /* 0x000000040400722a */ /* 0x000fdc0003f08000 */
[----:B------:R-:W-:Y:S05]  /*0740*/  @P0 BRA `(.L_x_7) ;  /* 0x0000000000300947 */ /* 0x000fea0003800000 */
[----:B------:R-:W-:Y:S01]  /*0750*/  ISETP.NE.AND P0, PT, R21, R20, PT ;  /* 0x000000141500720c */ /* 0x000fe20003f05270 */
[----:B------:R-:W-:Y:S02]  /*0760*/  IMAD.MOV.U32 R12, RZ, RZ, 0x0 ;  /* 0x00000000ff0c7424 */ /* 0x000fe400078e00ff */
[----:B------:R-:W-:-:S10]  /*0770*/  IMAD.MOV.U32 R13, RZ, RZ, -0x80000 ;  /* 0xfff80000ff0d7424 */ /* 0x000fd400078e00ff */
[----:B------:R-:W-:Y:S05]  /*0780*/  @!P0 BRA `(.L_x_5) ;  /* 0x0000000000348947 */ /* 0x000fea0003800000 */
[----:B------:R-:W-:Y:S02]  /*0790*/  ISETP.NE.AND P0, PT, R21, 0x7ff00000, PT ;  /* 0x7ff000001500780c */ /* 0x000fe40003f05270 */
[----:B------:R-:W-:Y:S02]  /*07a0*/  LOP3.LUT R13, R7, 0x80000000, R5, 0x48, !PT ;  /* 0x80000000070d7812 */ /* 0x000fe400078e4805 */
[----:B------:R-:W-:-:S13]  /*07b0*/  ISETP.EQ.OR P0, PT, R20, RZ, !P0 ;  /* 0x000000ff1400720c */ /* 0x000fda0004702670 */
[----:B------:R-:W-:Y:S01]  /*07c0*/  @P0 LOP3.LUT R2, R13, 0x7ff00000, RZ, 0xfc, !PT ;  /* 0x7ff000000d020812 */ /* 0x000fe200078efcff */
[----:B------:R-:W-:Y:S02]  /*07d0*/  @!P0 IMAD.MOV.U32 R12, RZ, RZ, RZ ;  /* 0x000000ffff0c8224 */ /* 0x000fe400078e00ff */
[----:B------:R-:W-:Y:S02]  /*07e0*/  @P0 IMAD.MOV.U32 R12, RZ, RZ, RZ ;  /* 0x000000ffff0c0224 */ /* 0x000fe400078e00ff */
[----:B------:R-:W-:Y:S01]  /*07f0*/  @P0 IMAD.MOV.U32 R13, RZ, RZ, R2 ;  /* 0x000000ffff0d0224 */ /* 0x000fe200078e0002 */
[----:B------:R-:W-:Y:S06]  /*0800*/  BRA `(.L_x_5) ;  /* 0x0000000000147947 */ /* 0x000fec0003800000 */
.L_x_7:
[----:B------:R-:W-:Y:S01]  /*0810*/  LOP3.LUT R13, R5, 0x80000, RZ, 0xfc, !PT ;  /* 0x00080000050d7812 */ /* 0x000fe200078efcff */
[----:B------:R-:W-:Y:S01]  /*0820*/  IMAD.MOV.U32 R12, RZ, RZ, R4 ;  /* 0x000000ffff0c7224 */ /* 0x000fe200078e0004 */
[----:B------:R-:W-:Y:S06]  /*0830*/  BRA `(.L_x_5) ;  /* 0x0000000000087947 */ /* 0x000fec0003800000 */
.L_x_6:
[----:B------:R-:W-:Y:S01]  /*0840*/  LOP3.LUT R13, R7, 0x80000, RZ, 0xfc, !PT ;  /* 0x00080000070d7812 */ /* 0x000fe200078efcff */
[----:B------:R-:W-:-:S07]  /*0850*/  IMAD.MOV.U32 R12, RZ, RZ, R6 ;  /* 0x000000ffff0c7224 */ /* 0x000fce00078e0006 */
.L_x_5:
[----:B------:R-:W-:Y:S05]  /*0860*/  BSYNC.RECONVERGENT B1 ;  /* 0x0000000000017941 */ /* 0x000fea0003800200 */
.L_x_3:
[----:B------:R-:W-:Y:S02]  /*0870*/  IMAD.MOV.U32 R11, RZ, RZ, 0x0 ;  /* 0x00000000ff0b7424 */ /* 0x000fe400078e00ff */
[----:B------:R-:W-:Y:S02]  /*0880*/  IMAD.MOV.U32 R2, RZ, RZ, R12 ;  /* 0x000000ffff027224 */ /* 0x000fe400078e000c */
[----:B------:R-:W-:Y:S01]  /*0890*/  IMAD.MOV.U32 R3, RZ, RZ, R13 ;  /* 0x000000ffff037224 */ /* 0x000fe200078e000d */
[----:B------:R-:W-:Y:S06]  /*08a0*/  RET.REL.NODEC R10 `(_Z23update_centroids_kernelPKdPdS0_PKii) ;  /* 0xfffffff40ad47950 */ /* 0x000fec0003c3ffff */
.L_x_8:
[----:B------:R-:W-:-:S00]  /*08b0*/  BRA `(.L_x_8) ;  /* 0xfffffffc00fc7947 */ /* 0x000fc0000383ffff */
[----:B------:R-:W-:-:S00]  /*08c0*/  NOP ;  /* 0x0000000000007918 */ /* 0x000fc00000000000 */
        /* <DEDUP_REMOVED lines=11> */
.L_x_18:


//--------------------- .text._Z18update_sums_kernelPKdPKiPdPii --------------------------
	.section	.text._Z18update_sums_kernelPKdPKiPdPii,"ax",@progbits
	.align	128
        .global         _Z18update_sums_kernelPKdPKiPdPii
        .type           _Z18update_sums_kernelPKdPKiPdPii,@function
        .size           _Z18update_sums_kernelPKdPKiPdPii,(.L_x_20 - _Z18update_sums_kernelPKdPKiPdPii)
        .other          _Z18update_sums_kernelPKdPKiPdPii,@"STO_CUDA_ENTRY STV_DEFAULT"
_Z18update_sums_kernelPKdPKiPdPii:
.text._Z18update_sums_kernelPKdPKiPdPii:
        /* <DEDUP_REMOVED lines=9> */
[----:B------:R-:W1:Y:S07]  /*0090*/  LDCU.64 UR4, c[0x0][0x358] ;  /* 0x00006b00ff0477ac */ /* 0x000e6e0008000a00 */
[----:B------:R-:W2:Y:S08]  /*00a0*/  LDC.64 R6, c[0x0][0x380] ;  /* 0x0000e000ff067b82 */ /* 0x000eb00000000a00 */
[----:B------:R-:W3:Y:S01]  /*00b0*/  LDC.64 R8, c[0x0][0x398] ;  /* 0x0000e600ff087b82 */ /* 0x000ee20000000a00 */
[----:B0-----:R-:W-:-:S06]  /*00c0*/  IMAD.WIDE R2, R5, 0x4, R2 ;  /* 0x0000000405027825 */ /* 0x001fcc00078e0202 */
[----:B-1----:R-:W4:Y:S01]  /*00d0*/  LDG.E R3, desc[UR4][R2.64] ;  /* 0x0000000402037981 */ /* 0x002f22000c1e1900 */
[----:B--2---:R-:W-:Y:S02]  /*00e0*/  IMAD.WIDE R6, R5, 0x8, R6 ;  /* 0x0000000805067825 */ /* 0x004fe400078e0206 */
[----:B------:R-:W4:Y:S04]  /*00f0*/  LDC.64 R4, c[0x0][0x390] ;  /* 0x0000e400ff047b82 */ /* 0x000f280000000a00 */
[----:B------:R-:W2:Y:S01]  /*0100*/  LDG.E.64 R6, desc[UR4][R6.64] ;  /* 0x0000000406067981 */ /* 0x000ea2000c1e1b00 */
[----:B------:R-:W-:Y:S02]  /*0110*/  HFMA2 R11, -RZ, RZ, 0, 5.9604644775390625e-08 ;  /* 0x00000001ff0b7431 */ /* 0x000fe400000001ff */
[----:B----4-:R-:W-:-:S04]  /*0120*/  IMAD.WIDE R4, R3, 0x8, R4 ;  /* 0x0000000803047825 */ /* 0x010fc800078e0204 */
[----:B---3--:R-:W-:Y:S01]  /*0130*/  IMAD.WIDE R8, R3, 0x4, R8 ;  /* 0x0000000403087825 */ /* 0x008fe200078e0208 */
[----:B--2---:R-:W-:Y:S04]  /*0140*/  REDG.E.ADD.F64.RN.STRONG.GPU desc[UR4][R4.64], R6 ;  /* 0x00000006040079a6 */ /* 0x004fe8000c12ff04 */
[----:B------:R-:W-:Y:S01]  /*0150*/  REDG.E.ADD.STRONG.GPU desc[UR4][R8.64], R11 ;  /* 0x0000000b0800798e */ /* 0x000fe2000c12e104 */
[----:B------:R-:W-:Y:S05]  /*0160*/  EXIT ;  /* 0x000000000000794d */ /* 0x000fea0003800000 */
.L_x_9:
        /* <DEDUP_REMOVED lines=9> */
.L_x_20:


//--------------------- .text._Z16zero_sums_kernelPdPii --------------------------
	.section	.text._Z16zero_sums_kernelPdPii,"ax",@progbits
	.align	128
        .global         _Z16zero_sums_kernelPdPii
        .type           _Z16zero_sums_kernelPdPii,@function
        .size           _Z16zero_sums_kernelPdPii,(.L_x_21 - _Z16zero_sums_kernelPdPii)
        .other          _Z16zero_sums_kernelPdPii,@"STO_CUDA_ENTRY STV_DEFAULT"
_Z16zero_sums_kernelPdPii:
.text._Z16zero_sums_kernelPdPii:
        /* <DEDUP_REMOVED lines=10> */
[----:B------:R-:W2:Y:S01]  /*00a0*/  LDC.64 R4, c[0x0][0x388] ;  /* 0x0000e200ff047b82 */ /* 0x000ea20000000a00 */
[----:B0-----:R-:W-:-:S05]  /*00b0*/  IMAD.WIDE R2, R7, 0x8, R2 ;  /* 0x0000000807027825 */ /* 0x001fca00078e0202 */
[----:B-1----:R-:W-:Y:S01]  /*00c0*/  STG.E.64 desc[UR4][R2.64], RZ ;  /* 0x000000ff02007986 */ /* 0x002fe2000c101b04 */
[----:B--2---:R-:W-:-:S05]  /*00d0*/  IMAD.WIDE R4, R7, 0x4, R4 ;  /* 0x0000000407047825 */ /* 0x004fca00078e0204 */
[----:B------:R-:W-:Y:S01]  /*00e0*/  STG.E desc[UR4][R4.64], RZ ;  /* 0x000000ff04007986 */ /* 0x000fe2000c101904 */
[----:B------:R-:W-:Y:S05]  /*00f0*/  EXIT ;  /* 0x000000000000794d */ /* 0x000fea0003800000 */
.L_x_10:
        /* <DEDUP_REMOVED lines=16> */
.L_x_21:


//--------------------- .text._Z17assignment_kernelPKdS0_PiPdii --------------------------
	.section	.text._Z17assignment_kernelPKdS0_PiPdii,"ax",@progbits
	.align	128
        .global         _Z17assignment_kernelPKdS0_PiPdii
        .type           _Z17assignment_kernelPKdS0_PiPdii,@function
        .size           _Z17assignment_kernelPKdS0_PiPdii,(.L_x_22 - _Z17assignment_kernelPKdS0_PiPdii)
        .other          _Z17assignment_kernelPKdS0_PiPdii,@"STO_CUDA_ENTRY STV_DEFAULT"
_Z17assignment_kernelPKdS0_PiPdii:
.text._Z17assignment_kernelPKdS0_PiPdii:
        /* <DEDUP_REMOVED lines=8> */
[----:B------:R-:W0:Y:S01]  /*0080*/  LDCU UR6, c[0x0][0x3a4] ;  /* 0x00007480ff0677ac */ /* 0x000e220008000800 */
[----:B------:R-:W-:Y:S02]  /*0090*/  IMAD.MOV.U32 R2, RZ, RZ, -0x1 ;  /* 0xffffffffff027424 */ /* 0x000fe400078e00ff */
[----:B------:R-:W-:Y:S01]  /*00a0*/  IMAD.MOV.U32 R12, RZ, RZ, -0x1 ;  /* 0xffffffffff0c7424 */ /* 0x000fe200078e00ff */
[----:B------:R-:W1:Y:S01]  /*00b0*/  LDCU.64 UR10, c[0x0][0x358] ;  /* 0x00006b00ff0a77ac */ /* 0x000e620008000a00 */
[----:B------:R-:W-:Y:S01]  /*00c0*/  IMAD.MOV.U32 R13, RZ, RZ, 0x7fefffff ;  /* 0x7fefffffff0d7424 */ /* 0x000fe200078e00ff */
[----:B0-----:R-:W-:-:S09]  /*00d0*/  UISETP.GE.AND UP0, UPT, UR6, 0x1, UPT ;  /* 0x000000010600788c */ /* 0x001fd2000bf06270 */
[----:B-1----:R-:W-:Y:S05]  /*00e0*/  BRA.U !UP0, `(.L_x_11) ;  /* 0x0000001108087547 */ /* 0x002fea000b800000 */
[----:B------:R-:W0:Y:S02]  /*00f0*/  LDC.64 R6, c[0x0][0x380] ;  /* 0x0000e000ff067b82 */ /* 0x000e240000000a00 */
[----:B0-----:R-:W-:-:S06]  /*0100*/  IMAD.WIDE R6, R0, 0x8, R6 ;  /* 0x0000000800067825 */ /* 0x001fcc00078e0206 */
[----:B------:R-:W5:Y:S01]  /*0110*/  LDG.E.64 R6, desc[UR10][R6.64] ;  /* 0x0000000a06067981 */ /* 0x000f62000c1e1b00 */
[----:B------:R-:W-:Y:S01]  /*0120*/  UISETP.GE.U32.AND UP1, UPT, UR6, 0x10, UPT ;  /* 0x000000100600788c */ /* 0x000fe2000bf26070 */
[----:B------:R-:W-:Y:S01]  /*0130*/  IMAD.MOV.U32 R2, RZ, RZ, -0x1 ;  /* 0xffffffffff027424 */ /* 0x000fe200078e00ff */
[----:B------:R-:W-:Y:S01]  /*0140*/  ULOP3.LUT UR7, UR6, 0xf, URZ, 0xc0, !UPT ;  /* 0x0000000f06077892 */ /* 0x000fe2000f8ec0ff */
[----:B------:R-:W-:Y:S02]  /*0150*/  IMAD.MOV.U32 R3, RZ, RZ, RZ ;  /* 0x000000ffff037224 */ /* 0x000fe400078e00ff */
[----:B------:R-:W-:Y:S01]  /*0160*/  IMAD.MOV.U32 R12, RZ, RZ, -0x1 ;  /* 0xffffffffff0c7424 */ /* 0x000fe200078e00ff */
[----:B------:R-:W-:Y:S01]  /*0170*/  UISETP.NE.AND UP0, UPT, UR7, URZ, UPT ;  /* 0x000000ff0700728c */ /* 0x000fe2000bf05270 */
[----:B------:R-:W-:Y:S02]  /*0180*/  IMAD.MOV.U32 R13, RZ, RZ, 0x7fefffff ;  /* 0x7fefffffff0d7424 */ /* 0x000fe400078e00ff */
[----:B------:R-:W-:Y:S08]  /*0190*/  BRA.U !UP1, `(.L_x_12) ;  /* 0x0000000909007547 */ /* 0x000ff0000b800000 */
[----:B------:R-:W0:Y:S01]  /*01a0*/  LDCU.64 UR4, c[0x0][0x388] ;  /* 0x00007100ff0477ac */ /* 0x000e220008000a00 */
[----:B------:R-:W-:Y:S02]  /*01b0*/  IMAD.MOV.U32 R2, RZ, RZ, -0x1 ;  /* 0xffffffffff027424 */ /* 0x000fe400078e00ff */
[----:B------:R-:W-:Y:S01]  /*01c0*/  IMAD.MOV.U32 R26, RZ, RZ, RZ ;  /* 0x000000ffff1a7224 */ /* 0x000fe200078e00ff */
[----:B------:R-:W-:Y:S01]  /*01d0*/  ULOP3.LUT UR8, UR6, 0x7ffffff0, URZ, 0xc0, !UPT ;  /* 0x7ffffff006087892 */ /* 0x000fe2000f8ec0ff */
[----:B------:R-:W-:Y:S02]  /*01e0*/  IMAD.MOV.U32 R12, RZ, RZ, -0x1 ;  /* 0xffffffffff0c7424 */ /* 0x000fe400078e00ff */
[----:B------:R-:W-:-:S03]  /*01f0*/  IMAD.MOV.U32 R13, RZ, RZ, 0x7fefffff ;  /* 0x7fefffffff0d7424 */ /* 0x000fc600078e00ff */
[----:B------:R-:W-:Y:S01]  /*0200*/  IMAD.U32 R3, RZ, RZ, UR8 ;  /* 0x00000008ff037e24 */ /* 0x000fe2000f8e00ff */
[----:B0-----:R-:W-:-:S04]  /*0210*/  UIADD3 UR4, UP1, UPT, UR4, 0x40, URZ ;  /* 0x0000004004047890 */ /* 0x001fc8000ff3e0ff */
[----:B------:R-:W-:Y:S02]  /*0220*/  UIADD3.X UR5, UPT, UPT, URZ, UR5, URZ, UP1, !UPT ;  /* 0x00000005ff057290 */ /* 0x000fe40008ffe4ff */
[----:B------:R-:W-:-:S04]  /*0230*/  IMAD.U32 R4, RZ, RZ, UR4 ;  /* 0x00000004ff047e24 */ /* 0x000fc8000f8e00ff */
[----:B------:R-:W-:-:S07]  /*0240*/  IMAD.U32 R5, RZ, RZ, UR5 ;  /* 0x00000005ff057e24 */ /* 0x000fce000f8e00ff */
.L_x_13:
[----:B------:R-:W2:Y:S04]  /*0250*/  LDG.E.64 R8, desc[UR10][R4.64+-0x40] ;  /* 0xffffc00a04087981 */ /* 0x000ea8000c1e1b00 */
[----:B------:R-:W3:Y:S04]  /*0260*/  LDG.E.64 R22, desc[UR10][R4.64+-0x38] ;  /* 0xffffc80a04167981 */ /* 0x000ee8000c1e1b00 */
[----:B------:R-:W4:Y:S04]  /*0270*/  LDG.E.64 R20, desc[UR10][R4.64+-0x30] ;  /* 0xffffd00a04147981 */ /* 0x000f28000c1e1b00 */
[----:B------:R-:W4:Y:S04]  /*0280*/  LDG.E.64 R10, desc[UR10][R4.64+-0x28] ;  /* 0xffffd80a040a7981 */ /* 0x000f28000c1e1b00 */
[----:B------:R-:W4:Y:S04]  /*0290*/  LDG.E.64 R16, desc[UR10][R4.64+-0x20] ;  /* 0xffffe00a04107981 */ /* 0x000f28000c1e1b00 */
[----:B------:R-:W4:Y:S01]  /*02a0*/  LDG.E.64 R14, desc[UR10][R4.64+-0x18] ;  /* 0xffffe80a040e7981 */ /* 0x000f22000c1e1b00 */
[----:B--2--5:R-:W-:-:S03]  /*02b0*/  DADD R18, R6, -R8 ;  /* 0x0000000006127229 */ /* 0x024fc60000000808 */
[----:B------:R-:W2:Y:S05]  /*02c0*/  LDG.E.64 R8, desc[UR10][R4.64+-0x10] ;  /* 0xfffff00a04087981 */ /* 0x000eaa000c1e1b00 */
[----:B------:R-:W-:-:S08]  /*02d0*/  DMUL R18, R18, R18 ;  /* 0x0000001212127228 */ /* 0x000fd00000000000 */
[----:B------:R-:W-:-:S06]  /*02e0*/  DSETP.GEU.AND P3, PT, R18, R12, PT ;  /* 0x0000000c1200722a */ /* 0x000fcc0003f6e000 */
[----:B------:R-:W-:Y:S02]  /*02f0*/  FSEL R18, R18, R12, !P3 ;  /* 0x0000000c12127208 */ /* 0x000fe40005800000 */
[----:B------:R-:W-:Y:S02]  /*0300*/  FSEL R19, R19, R13, !P3 ;  /* 0x0000000d13137208 */ /* 0x000fe40005800000 */
[----:B------:R-:W2:Y:S01]  /*0310*/  LDG.E.64 R12, desc[UR10][R4.64+-0x8] ;  /* 0xfffff80a040c7981 */ /* 0x000ea2000c1e1b00 */
[C---:B---3--:R-:W-:Y:S02]  /*0320*/  DADD R22, R6.reuse, -R22 ;  /* 0x0000000006167229 */ /* 0x048fe40000000816 */
[----:B----4-:R-:W-:-:S06]  /*0330*/  DADD R20, R6, -R20 ;  /* 0x0000000006147229 */ /* 0x010fcc0000000814 */
[----:B------:R-:W-:Y:S02]  /*0340*/  DMUL R24, R22, R22 ;  /* 0x0000001616187228 */ /* 0x000fe40000000000 */
[----:B------:R-:W-:Y:S01]  /*0350*/  DMUL R20, R20, R20 ;  /* 0x0000001414147228 */ /* 0x000fe20000000000 */
[----:B------:R-:W3:Y:S05]  /*0360*/  LDG.E.64 R22, desc[UR10][R4.64] ;  /* 0x0000000a04167981 */ /* 0x000eea000c1e1b00 */
[----:B------:R-:W-:Y:S02]  /*0370*/  DSETP.GEU.AND P4, PT, R24, R18, PT ;  /* 0x000000121800722a */ /* 0x000fe40003f8e000 */
[----:B------:R-:W-:-:S04]  /*0380*/  DADD R10, R6, -R10 ;  /* 0x00000000060a7229 */ /* 0x000fc8000000080a */
[----:B------:R-:W-:Y:S02]  /*0390*/  FSEL R18, R24, R18, !P4 ;  /* 0x0000001218127208 */ /* 0x000fe40006000000 */
[----:B------:R-:W-:Y:S02]  /*03a0*/  FSEL R19, R25, R19, !P4 ;  /* 0x0000001319137208 */ /* 0x000fe40006000000 */
[----:B------:R-:W-:Y:S01]  /*03b0*/  DMUL R10, R10, R10 ;  /* 0x0000000a0a0a7228 */ /* 0x000fe20000000000 */
[----:B------:R-:W4:Y:S03]  /*03c0*/  LDG.E.64 R24, desc[UR10][R4.64+0x8] ;  /* 0x0000080a04187981 */ /* 0x000f26000c1e1b00 */
[----:B------:R-:W-:-:S06]  /*03d0*/  DSETP.GEU.AND P5, PT, R20, R18, PT ;  /* 0x000000121400722a */ /* 0x000fcc0003fae000 */
[----:B------:R-:W-:Y:S02]  /*03e0*/  FSEL R18, R20, R18, !P5 ;  /* 0x0000001214127208 */ /* 0x000fe40006800000 */
[----:B------:R-:W-:Y:S01]  /*03f0*/  FSEL R19, R21, R19, !P5 ;  /* 0x0000001315137208 */ /* 0x000fe20006800000 */
[----:B------:R-:W-:Y:S01]  /*0400*/  DADD R16, R6, -R16 ;  /* 0x0000000006107229 */ /* 0x000fe20000000810 */
[----:B------:R-:W4:Y:S04]  /*0410*/  LDG.E.64 R20, desc[UR10][R4.64+0x18] ;  /* 0x0000180a04147981 */ /* 0x000f28000c1e1b00 */
[----:B------:R-:W-:-:S06]  /*0420*/  DSETP.GEU.AND P6, PT, R10, R18, PT ;  /* 0x000000120a00722a */ /* 0x000fcc0003fce000 */
[----:B------:R-:W-:Y:S02]  /*0430*/  FSEL R18, R10, R18, !P6 ;  /* 0x000000120a127208 */ /* 0x000fe40007000000 */
[----:B------:R-:W-:Y:S02]  /*0440*/  FSEL R19, R11, R19, !P6 ;  /* 0x000000130b137208 */ /* 0x000fe40007000000 */
[----:B------:R-:W4:Y:S01]  /*0450*/  LDG.E.64 R10, desc[UR10][R4.64+0x10] ;  /* 0x0000100a040a7981 */ /* 0x000f22000c1e1b00 */
[----:B------:R-:W-:Y:S02]  /*0460*/  DMUL R16, R16, R16 ;  /* 0x0000001010107228 */ /* 0x000fe40000000000 */
[----:B------:R-:W-:-:S06]  /*0470*/  DADD R14, R6, -R14 ;  /* 0x00000000060e7229 */ /* 0x000fcc000000080e */
[----:B------:R-:W-:Y:S02]  /*0480*/  DSETP.GEU.AND P0, PT, R16, R18, PT ;  /* 0x000000121000722a */ /* 0x000fe40003f0e000 */
[----:B------:R-:W-:-:S04]  /*0490*/  DMUL R14, R14, R14 ;  /* 0x0000000e0e0e7228 */ /* 0x000fc80000000000 */
[----:B------:R-:W-:Y:S02]  /*04a0*/  FSEL R16, R16, R18, !P0 ;  /* 0x0000001210107208 */ /* 0x000fe40004000000 */
[----:B------:R-:W-:Y:S02]  /*04b0*/  FSEL R17, R17, R19, !P0 ;  /* 0x0000001311117208 */ /* 0x000fe40004000000 */
[----:B------:R-:W4:Y:S04]  /*04c0*/  LDG.E.64 R18, desc[UR10][R4.64+0x20] ;  /* 0x0000200a04127981 */ /* 0x000f28000c1e1b00 */
[----:B------:R-:W-:-:S06]  /*04d0*/  DSETP.GEU.AND P1, PT, R14, R16, PT ;  /* 0x000000100e00722a */ /* 0x000fcc0003f2e000 */
[----:B------:R-:W-:Y:S02]  /*04e0*/  FSEL R14, R14, R16, !P1 ;  /* 0x000000100e0e7208 */ /* 0x000fe40004800000 */
[----:B------:R-:W-:Y:S02]  /*04f0*/  FSEL R15, R15, R17, !P1 ;  /* 0x000000110f0f7208 */ /* 0x000fe40004800000 */
[----:B------:R-:W4:Y:S01]  /*0500*/  LDG.E.64 R16, desc[UR10][R4.64+0x28] ;  /* 0x0000280a04107981 */ /* 0x000f22000c1e1b00 */
[----:B------:R-:W-:Y:S01]  /*0510*/  SEL R2, R26, R2, !P3 ;  /* 0x000000021a027207 */ /* 0x000fe20005800000 */
[----:B--2---:R-:W-:-:S08]  /*0520*/  DADD R8, R6, -R8 ;  /* 0x0000000006087229 */ /* 0x004fd00000000808 */
[----:B------:R-:W-:-:S08]  /*0530*/  DMUL R8, R8, R8 ;  /* 0x0000000808087228 */ /* 0x000fd00000000000 */
[----:B------:R-:W-:Y:S02]  /*0540*/  DSETP.GEU.AND P2, PT, R8, R14, PT ;  /* 0x0000000e0800722a */ /* 0x000fe40003f4e000 */
[----:B------:R-:W-:-:S04]  /*0550*/  DADD R12, R6, -R12 ;  /* 0x00000000060c7229 */ /* 0x000fc8000000080c */
[----:B------:R-:W-:Y:S02]  /*0560*/  FSEL R8, R8, R14, !P2 ;  /* 0x0000000e08087208 */ /* 0x000fe40005000000 */
[----:B------:R-:W-:Y:S02]  /*0570*/  FSEL R9, R9, R15, !P2 ;  /* 0x0000000f09097208 */ /* 0x000fe40005000000 */
[----:B------:R-:W2:Y:S01]  /*0580*/  LDG.E.64 R14, desc[UR10][R4.64+0x30] ;  /* 0x0000300a040e7981 */ /* 0x000ea2000c1e1b00 */
[----:B------:R-:W-:-:S08]  /*0590*/  DMUL R12, R12, R12 ;  /* 0x0000000c0c0c7228 */ /* 0x000fd00000000000 */
[----:B------:R-:W-:-:S06]  /*05a0*/  DSETP.GEU.AND P3, PT, R12, R8, PT ;  /* 0x000000080c00722a */ /* 0x000fcc0003f6e000 */
[----:B------:R-:W-:Y:S02]  /*05b0*/  FSEL R8, R12, R8, !P3 ;  /* 0x000000080c087208 */ /* 0x000fe40005800000 */
[----:B------:R-:W-:Y:S02]  /*05c0*/  FSEL R9, R13, R9, !P3 ;  /* 0x000000090d097208 */ /* 0x000fe40005800000 */
[----:B------:R0:W2:Y:S01]  /*05d0*/  LDG.E.64 R12, desc[UR10][R4.64+0x38] ;  /* 0x0000380a040c7981 */ /* 0x0000a2000c1e1b00 */
[C---:B---3--:R-:W-:Y:S02]  /*05e0*/  DADD R22, R6.reuse, -R22 ;  /* 0x0000000006167229 */ /* 0x048fe40000000816 */
[----:B----4-:R-:W-:-:S06]  /*05f0*/  DADD R24, R6, -R24 ;  /* 0x0000000006187229 */ /* 0x010fcc0000000818 */
[----:B------:R-:W-:Y:S01]  /*0600*/  DMUL R22, R22, R22 ;  /* 0x0000001616167228 */ /* 0x000fe20000000000 */
[----:B------:R-:W-:Y:S01]  /*0610*/  @!P4 VIADD R2, R26, 0x1 ;  /* 0x000000011a02c836 */ /* 0x000fe20000000000 */
[----:B------:R-:W-:-:S06]  /*0620*/  DMUL R24, R24, R24 ;  /* 0x0000001818187228 */ /* 0x000fcc0000000000 */
[----:B------:R-:W-:Y:S01]  /*0630*/  DSETP.GEU.AND P4, PT, R22, R8, PT ;  /* 0x000000081600722a */ /* 0x000fe20003f8e000 */
[----:B------:R-:W-:-:S05]  /*0640*/  @!P5 VIADD R2, R26, 0x2 ;  /* 0x000000021a02d836 */ /* 0x000fca0000000000 */
[----:B------:R-:W-:Y:S02]  /*0650*/  FSEL R8, R22, R8, !P4 ;  /* 0x0000000816087208 */ /* 0x000fe40006000000 */
[----:B------:R-:W-:Y:S01]  /*0660*/  FSEL R9, R23, R9, !P4 ;  /* 0x0000000917097208 */ /* 0x000fe20006000000 */
[----:B------:R-:W-:-:S05]  /*0670*/  DADD R10, R6, -R10 ;  /* 0x00000000060a7229 */ /* 0x000fca000000080a */
[----:B------:R-:W-:Y:S02]  /*0680*/  DSETP.GEU.AND P5, PT, R24, R8, PT ;  /* 0x000000081800722a */ /* 0x000fe40003fae000 */
[----:B------:R-:W-:Y:S02]  /*0690*/  DADD R20, R6, -R20 ;  /* 0x0000000006147229 */ /* 0x000fe40000000814 */
[----:B------:R-:W-:Y:S02]  /*06a0*/  DMUL R10, R10, R10 ;  /* 0x0000000a0a0a7228 */ /* 0x000fe40000000000 */
[----:B------:R-:W-:Y:S02]  /*06b0*/  FSEL R8, R24, R8, !P5 ;  /* 0x0000000818087208 */ /* 0x000fe40006800000 */
[----:B------:R-:W-:Y:S01]  /*06c0*/  FSEL R9, R25, R9, !P5 ;  /* 0x0000000919097208 */ /* 0x000fe20006800000 */
[----:B------:R-:W-:Y:S01]  /*06d0*/  @!P6 VIADD R2, R26, 0x3 ;  /* 0x000000031a02e836 */ /* 0x000fe20000000000 */
[----:B------:R-:W-:-:S04]  /*06e0*/  DMUL R20, R20, R20 ;  /* 0x0000001414147228 */ /* 0x000fc80000000000 */
[----:B------:R-:W-:Y:S02]  /*06f0*/  DSETP.GEU.AND P6, PT, R10, R8, PT ;  /* 0x000000080a00722a */ /* 0x000fe40003fce000 */
[----:B------:R-:W-:-:S04]  /*0700*/  DADD R18, R6, -R18 ;  /* 0x0000000006127229 */ /* 0x000fc80000000812 */
        /* <DEDUP_REMOVED lines=10> */
[----:B------:R-:W-:Y:S01]  /*07b0*/  DSETP.GEU.AND P1, PT, R8, R10, PT ;  /* 0x0000000a0800722a */ /* 0x000fe20003f2e000 */
[----:B------:R-:W-:-:S05]  /*07c0*/  @!P2 VIADD R2, R26, 0x6 ;  /* 0x000000061a02a836 */ /* 0x000fca0000000000 */
[----:B------:R-:W-:Y:S02]  /*07d0*/  FSEL R8, R8, R10, !P1 ;  /* 0x0000000a08087208 */ /* 0x000fe40004800000 */
[----:B------:R-:W-:-:S06]  /*07e0*/  FSEL R9, R9, R11, !P1 ;  /* 0x0000000b09097208 */ /* 0x000fcc0004800000 */
[----:B------:R-:W-:Y:S01]  /*07f0*/  DSETP.GEU.AND P2, PT, R16, R8, PT ;  /* 0x000000081000722a */ /* 0x000fe20003f4e000 */
[----:B------:R-:W-:-:S05]  /*0800*/  @!P3 VIADD R2, R26, 0x7 ;  /* 0x000000071a02b836 */ /* 0x000fca0000000000 */
[----:B------:R-:W-:Y:S02]  /*0810*/  FSEL R8, R16, R8, !P2 ;  /* 0x0000000810087208 */ /* 0x000fe40005000000 */
[----:B------:R-:W-:Y:S01]  /*0820*/  FSEL R9, R17, R9, !P2 ;  /* 0x0000000911097208 */ /* 0x000fe20005000000 */
[C---:B------:R-:W-:Y:S02]  /*0830*/  @!P4 VIADD R2, R26.reuse, 0x8 ;  /* 0x000000081a02c836 */ /* 0x040fe40000000000 */
[C---:B------:R-:W-:Y:S02]  /*0840*/  @!P5 VIADD R2, R26.reuse, 0x9 ;  /* 0x000000091a02d836 */ /* 0x040fe40000000000 */
[C---:B------:R-:W-:Y:S02]  /*0850*/  @!P6 VIADD R2, R26.reuse, 0xa ;  /* 0x0000000a1a02e836 */ /* 0x040fe40000000000 */
[C---:B------:R-:W-:Y:S02]  /*0860*/  @!P0 VIADD R2, R26.reuse, 0xb ;  /* 0x0000000b1a028836 */ /* 0x040fe40000000000 */
[----:B------:R-:W-:-:S02]  /*0870*/  @!P1 VIADD R2, R26, 0xc ;  /* 0x0000000c1a029836 */ /* 0x000fc40000000000 */
[----:B------:R-:W-:Y:S01]  /*0880*/  @!P2 VIADD R2, R26, 0xd ;  /* 0x0000000d1a02a836 */ /* 0x000fe20000000000 */
[----:B0-----:R-:W-:-:S05]  /*0890*/  IADD3 R4, P2, PT, R4, 0x80, RZ ;  /* 0x0000008004047810 */ /* 0x001fca0007f5e0ff */
[----:B------:R-:W-:Y:S01]  /*08a0*/  IMAD.X R5, RZ, RZ, R5, P2 ;  /* 0x000000ffff057224 */ /* 0x000fe200010e0605 */
[----:B--2---:R-:W-:-:S08]  /*08b0*/  DADD R14, R6, -R14 ;  /* 0x00000000060e7229 */ /* 0x004fd0000000080e */
[----:B------:R-:W-:-:S08]  /*08c0*/  DMUL R14, R14, R14 ;  /* 0x0000000e0e0e7228 */ /* 0x000fd00000000000 */
[----:B------:R-:W-:Y:S02]  /*08d0*/  DSETP.GEU.AND P3, PT, R14, R8, PT ;  /* 0x000000080e00722a */ /* 0x000fe40003f6e000 */
[----:B------:R-:W-:-:S04]  /*08e0*/  DADD R12, R6, -R12 ;  /* 0x00000000060c7229 */ /* 0x000fc8000000080c */
[----:B------:R-:W-:Y:S02]  /*08f0*/  FSEL R8, R14, R8, !P3 ;  /* 0x000000080e087208 */ /* 0x000fe40005800000 */
[----:B------:R-:W-:Y:S02]  /*0900*/  FSEL R9, R15, R9, !P3 ;  /* 0x000000090f097208 */ /* 0x000fe40005800000 */
[----:B------:R-:W-:-:S08]  /*0910*/  DMUL R12, R12, R12 ;  /* 0x0000000c0c0c7228 */ /* 0x000fd00000000000 */
[----:B------:R-:W-:Y:S01]  /*0920*/  DSETP.GEU.AND P0, PT, R12, R8, PT ;  /* 0x000000080c00722a */ /* 0x000fe20003f0e000 */
[----:B------:R-:W-:-:S13]  /*0930*/  @!P3 VIADD R2, R26, 0xe ;  /* 0x0000000e1a02b836 */ /* 0x000fda0000000000 */
[C---:B------:R-:W-:Y:S02]  /*0940*/  @!P0 VIADD R2, R26.reuse, 0xf ;  /* 0x0000000f1a028836 */ /* 0x040fe40000000000 */
[----:B------:R-:W-:-:S05]  /*0950*/  VIADD R26, R26, 0x10 ;  /* 0x000000101a1a7836 */ /* 0x000fca0000000000 */
[----:B------:R-:W-:Y:S02]  /*0960*/  ISETP.NE.AND P1, PT, R26, R3, PT ;  /* 0x000000031a00720c */ /* 0x000fe40003f25270 */
[----:B------:R-:W-:Y:S02]  /*0970*/  FSEL R12, R12, R8, !P0 ;  /* 0x000000080c0c7208 */ /* 0x000fe40004000000 */
[----:B------:R-:W-:-:S09]  /*0980*/  FSEL R13, R13, R9, !P0 ;  /* 0x000000090d0d7208 */ /* 0x000fd20004000000 */
[----:B------:R-:W-:Y:S05]  /*0990*/  @P1 BRA `(.L_x_13) ;  /* 0xfffffff8002c1947 */ /* 0x000fea000383ffff */
.L_x_12:
[----:B------:R-:W-:Y:S05]  /*09a0*/  BRA.U !UP0, `(.L_x_11) ;  /* 0x0000000508d87547 */ /* 0x000fea000b800000 */
[----:B------:R-:W-:Y:S02]  /*09b0*/  UISETP.GE.U32.AND UP0, UPT, UR7, 0x8, UPT ;  /* 0x000000080700788c */ /* 0x000fe4000bf06070 */
[----:B------:R-:W-:-:S04]  /*09c0*/  ULOP3.LUT UR5, UR6, 0x7, URZ, 0xc0, !UPT ;  /* 0x0000000706057892 */ /* 0x000fc8000f8ec0ff */
[----:B------:R-:W-:-:S03]  /*09d0*/  UISETP.NE.AND UP1, UPT, UR5, URZ, UPT ;  /* 0x000000ff0500728c */ /* 0x000fc6000bf25270 */
[----:B------:R-:W-:Y:S08]  /*09e0*/  BRA.U !UP0, `(.L_x_14) ;  /* 0x0000000108ec7547 */ /* 0x000ff0000b800000 */
[----:B------:R-:W0:Y:S02]  /*09f0*/  LDC.64 R24, c[0x0][0x388] ;  /* 0x0000e200ff187b82 */ /* 0x000e240000000a00 */
[----:B0-----:R-:W-:-:S05]  /*0a00*/  IMAD.WIDE.U32 R24, R3, 0x8, R24 ;  /* 0x0000000803187825 */ /* 0x001fca00078e0018 */
[----:B------:R-:W2:Y:S04]  /*0a10*/  LDG.E.64 R22, desc[UR10][R24.64] ;  /* 0x0000000a18167981 */ /* 0x000ea8000c1e1b00 */
[----:B------:R-:W3:Y:S04]  /*0a20*/  LDG.E.64 R20, desc[UR10][R24.64+0x8] ;  /* 0x0000080a18147981 */ /* 0x000ee8000c1e1b00 */
[----:B------:R-:W4:Y:S04]  /*0a30*/  LDG.E.64 R18, desc[UR10][R24.64+0x10] ;  /* 0x0000100a18127981 */ /* 0x000f28000c1e1b00 */
[----:B------:R-:W4:Y:S04]  /*0a40*/  LDG.E.64 R16, desc[UR10][R24.64+0x18] ;  /* 0x0000180a18107981 */ /* 0x000f28000c1e1b00 */
[----:B------:R-:W4:Y:S04]  /*0a50*/  LDG.E.64 R14, desc[UR10][R24.64+0x20] ;  /* 0x0000200a180e7981 */ /* 0x000f28000c1e1b00 */
[----:B------:R-:W4:Y:S04]  /*0a60*/  LDG.E.64 R10, desc[UR10][R24.64+0x28] ;  /* 0x0000280a180a7981 */ /* 0x000f28000c1e1b00 */
[----:B------:R-:W4:Y:S04]  /*0a70*/  LDG.E.64 R8, desc[UR10][R24.64+0x30] ;  /* 0x0000300a18087981 */ /* 0x000f28000c1e1b00 */
[----:B------:R-:W4:Y:S01]  /*0a80*/  LDG.E.64 R4, desc[UR10][R24.64+0x38] ;  /* 0x0000380a18047981 */ /* 0x000f22000c1e1b00 */
[----:B--2--5:R-:W-:-:S02]  /*0a90*/  DADD R22, R6, -R22 ;  /* 0x0000000006167229 */ /* 0x024fc40000000816 */
[----:B---3--:R-:W-:-:S06]  /*0aa0*/  DADD R20, R6, -R20 ;  /* 0x0000000006147229 */ /* 0x008fcc0000000814 */
[----:B------:R-:W-:Y:S02]  /*0ab0*/  DMUL R22, R22, R22 ;  /* 0x0000001616167228 */ /* 0x000fe40000000000 */
[----:B----4-:R-:W-:Y:S02]  /*0ac0*/  DADD R18, R6, -R18 ;  /* 0x0000000006127229 */ /* 0x010fe40000000812 */
[----:B------:R-:W-:Y:S02]  /*0ad0*/  DMUL R20, R20, R20 ;  /* 0x0000001414147228 */ /* 0x000fe40000000000 */
[----:B------:R-:W-:Y:S02]  /*0ae0*/  DADD R16, R6, -R16 ;  /* 0x0000000006107229 */ /* 0x000fe40000000810 */
[----:B------:R-:W-:Y:S02]  /*0af0*/  DSETP.GEU.AND P2, PT, R22, R12, PT ;  /* 0x0000000c1600722a */ /* 0x000fe40003f4e000 */
[----:B------:R-:W-:-:S02]  /*0b00*/  DADD R14, R6, -R14 ;  /* 0x00000000060e7229 */ /* 0x000fc4000000080e */
[----:B------:R-:W-:Y:S02]  /*0b10*/  DADD R10, R6, -R10 ;  /* 0x00000000060a7229 */ /* 0x000fe4000000080a */
[----:B------:R-:W-:Y:S01]  /*0b20*/  FSEL R22, R22, R12, !P2 ;  /* 0x0000000c16167208 */ /* 0x000fe20005000000 */
[----:B------:R-:W-:Y:S01]  /*0b30*/  DMUL R16, R16, R16 ;  /* 0x0000001010107228 */ /* 0x000fe20000000000 */
[----:B------:R-:W-:Y:S01]  /*0b40*/  FSEL R23, R23, R13, !P2 ;  /* 0x0000000d17177208 */ /* 0x000fe20005000000 */
[----:B------:R-:W-:Y:S01]  /*0b50*/  DMUL R12, R18, R18 ;  /* 0x00000012120c7228 */ /* 0x000fe20000000000 */
[----:B------:R-:W-:Y:S01]  /*0b60*/  SEL R2, R3, R2, !P2 ;  /* 0x0000000203027207 */ /* 0x000fe20005000000 */
[----:B------:R-:W-:Y:S02]  /*0b70*/  DMUL R14, R14, R14 ;  /* 0x0000000e0e0e7228 */ /* 0x000fe40000000000 */
[----:B------:R-:W-:Y:S02]  /*0b80*/  DMUL R10, R10, R10 ;  /* 0x0000000a0a0a7228 */ /* 0x000fe40000000000 */
[----:B------:R-:W-:-:S02]  /*0b90*/  DSETP.GEU.AND P3, PT, R20, R22, PT ;  /* 0x000000161400722a */ /* 0x000fc40003f6e000 */
[C---:B------:R-:W-:Y:S02]  /*0ba0*/  DADD R8, R6.reuse, -R8 ;  /* 0x0000000006087229 */ /* 0x040fe40000000808 */
[----:B------:R-:W-:Y:S02]  /*0bb0*/  DADD R4, R6, -R4 ;  /* 0x0000000006047229 */ /* 0x000fe40000000804 */
[----:B------:R-:W-:Y:S02]  /*0bc0*/  FSEL R18, R20, R22, !P3 ;  /* 0x0000001614127208 */ /* 0x000fe40005800000 */
[----:B------:R-:W-:Y:S02]  /*0bd0*/  FSEL R19, R21, R23, !P3 ;  /* 0x0000001715137208 */ /* 0x000fe40005800000 */
[----:B------:R-:W-:Y:S02]  /*0be0*/  DMUL R8, R8, R8 ;  /* 0x0000000808087228 */ /* 0x000fe40000000000 */
[----:B------:R-:W-:-:S02]  /*0bf0*/  DMUL R4, R4, R4 ;  /* 0x0000000404047228 */ /* 0x000fc40000000000 */
[----:B------:R-:W-:Y:S01]  /*0c00*/  DSETP.GEU.AND P4, PT, R12, R18, PT ;  /* 0x000000120c00722a */ /* 0x000fe20003f8e000 */
[----:B------:R-:W-:-:S05]  /*0c10*/  @!P3 VIADD R2, R3, 0x1 ;  /* 0x000000010302b836 */ /* 0x000fca0000000000 */
[----:B------:R-:W-:Y:S02]  /*0c20*/  FSEL R12, R12, R18, !P4 ;  /* 0x000000120c0c7208 */ /* 0x000fe40006000000 */
[----:B------:R-:W-:-:S06]  /*0c30*/  FSEL R13, R13, R19, !P4 ;  /* 0x000000130d0d7208 */ /* 0x000fcc0006000000 */
        /* <DEDUP_REMOVED lines=20> */
[C---:B------:R-:W-:Y:S02]  /*0d80*/  @!P3 VIADD R2, R3.reuse, 0x7 ;  /* 0x000000070302b836 */ /* 0x040fe40000000000 */
[----:B------:R-:W-:-:S07]  /*0d90*/  VIADD R3, R3, 0x8 ;  /* 0x0000000803037836 */ /* 0x000fce0000000000 */
.L_x_14:
        /* <DEDUP_REMOVED lines=18> */
[----:B------:R-:W-:-:S04]  /*0ec0*/  DMUL R4, R4, R4 ;  /* 0x0000000404047228 */ /* 0x000fc80000000000 */
[----:B------:R-:W-:Y:S01]  /*0ed0*/  FSEL R12, R14, R12, !P0 ;  /* 0x0000000c0e0c7208 */ /* 0x000fe20004000000 */
[----:B------:R-:W-:Y:S01]  /*0ee0*/  DMUL R8, R8, R8 ;  /* 0x0000000808087228 */ /* 0x000fe20000000000 */
[----:B------:R-:W-:Y:S02]  /*0ef0*/  FSEL R13, R15, R13, !P0 ;  /* 0x0000000d0f0d7208 */ /* 0x000fe40004000000 */
[----:B------:R-:W-:-:S04]  /*0f00*/  SEL R2, R3, R2, !P0 ;  /* 0x0000000203027207 */ /* 0x000fc80004000000 */
[----:B------:R-:W-:-:S06]  /*0f10*/  DSETP.GEU.AND P1, PT, R16, R12, PT ;  /* 0x0000000c1000722a */ /* 0x000fcc0003f2e000 */
        /* <DEDUP_REMOVED lines=12> */
.L_x_15:
[----:B------:R-:W-:Y:S05]  /*0fe0*/  BRA.U !UP1, `(.L_x_11) ;  /* 0x0000000109487547 */ /* 0x000fea000b800000 */
[----:B------:R-:W0:Y:S01]  /*0ff0*/  LDC.64 R4, c[0x0][0x388] ;  /* 0x0000e200ff047b82 */ /* 0x000e220000000a00 */
[----:B------:R-:W-:Y:S01]  /*1000*/  UIADD3 UR4, UPT, UPT, -UR4, URZ, URZ ;  /* 0x000000ff04047290 */ /* 0x000fe2000fffe1ff */
[----:B0-----:R-:W-:-:S04]  /*1010*/  IMAD.WIDE.U32 R4, R3, 0x8, R4 ;  /* 0x0000000803047825 */ /* 0x001fc800078e0004 */
[----:B------:R-:W-:Y:S02]  /*1020*/  IMAD.MOV.U32 R8, RZ, RZ, R4 ;  /* 0x000000ffff087224 */ /* 0x000fe400078e0004 */
[----:B------:R-:W-:-:S07]  /*1030*/  IMAD.MOV.U32 R9, RZ, RZ, R5 ;  /* 0x000000ffff097224 */ /* 0x000fce00078e0005 */
.L_x_16:
[----:B------:R0:W2:Y:S01]  /*1040*/  LDG.E.64 R4, desc[UR10][R8.64] ;  /* 0x0000000a08047981 */ /* 0x0000a2000c1e1b00 */
[----:B------:R-:W-:-:S04]  /*1050*/  UIADD3 UR4, UPT, UPT, UR4, 0x1, URZ ;  /* 0x0000000104047890 */ /* 0x000fc8000fffe0ff */
[----:B------:R-:W-:Y:S01]  /*1060*/  UISETP.NE.AND UP0, UPT, UR4, URZ, UPT ;  /* 0x000000ff0400728c */ /* 0x000fe2000bf05270 */
[----:B0-----:R-:W-:-:S05]  /*1070*/  IADD3 R8, P1, PT, R8, 0x8, RZ ;  /* 0x0000000808087810 */ /* 0x001fca0007f3e0ff */
[----:B------:R-:W-:Y:S01]  /*1080*/  IMAD.X R9, RZ, RZ, R9, P1 ;  /* 0x000000ffff097224 */ /* 0x000fe200008e0609 */
[----:B--2--5:R-:W-:-:S08]  /*1090*/  DADD R4, R6, -R4 ;  /* 0x0000000006047229 */ /* 0x024fd00000000804 */
[----:B------:R-:W-:-:S08]  /*10a0*/  DMUL R4, R4, R4 ;  /* 0x0000000404047228 */ /* 0x000fd00000000000 */
[----:B------:R-:W-:-:S06]  /*10b0*/  DSETP.GEU.AND P0, PT, R4, R12, PT ;  /* 0x0000000c0400722a */ /* 0x000fcc0003f0e000 */
[C---:B------:R-:W-:Y:S01]  /*10c0*/  SEL R2, R3.reuse, R2, !P0 ;  /* 0x0000000203027207 */ /* 0x040fe20004000000 */
[----:B------:R-:W-:Y:S01]  /*10d0*/  VIADD R3, R3, 0x1 ;  /* 0x0000000103037836 */ /* 0x000fe20000000000 */
[----:B------:R-:W-:Y:S02]  /*10e0*/  FSEL R12, R4, R12, !P0 ;  /* 0x0000000c040c7208 */ /* 0x000fe40004000000 */
[----:B------:R-:W-:Y:S01]  /*10f0*/  FSEL R13, R5, R13, !P0 ;  /* 0x0000000d050d7208 */ /* 0x000fe20004000000 */
[----:B------:R-:W-:Y:S06]  /*1100*/  BRA.U UP0, `(.L_x_16) ;  /* 0xfffffffd00cc7547 */ /* 0x000fec000b83ffff */
.L_x_11:
[----:B------:R-:W0:Y:S08]  /*1110*/  LDC.64 R4, c[0x0][0x390] ;  /* 0x0000e400ff047b82 */ /* 0x000e300000000a00 */
[----:B-----5:R-:W1:Y:S01]  /*1120*/  LDC.64 R6, c[0x0][0x398] ;  /* 0x0000e600ff067b82 */ /* 0x020e620000000a00 */
[----:B0-----:R-:W-:-:S05]  /*1130*/  IMAD.WIDE R4, R0, 0x4, R4 ;  /* 0x0000000400047825 */ /* 0x001fca00078e0204 */
[----:B------:R-:W-:Y:S04]  /*1140*/  STG.E desc[UR10][R4.64], R2 ;  /* 0x0000000204007986 */ /* 0x000fe8000c10190a */
[----:B-1----:R-:W-:Y:S01]  /*1150*/  REDG.E.ADD.F64.RN.STRONG.GPU desc[UR10][R6.64], R12 ;  /* 0x0000000c060079a6 */ /* 0x002fe2000c12ff0a */
[----:B------:R-:W-:Y:S05]  /*1160*/  EXIT ;  /* 0x000000000000794d */ /* 0x000fea0003800000 */
.L_x_17:
        /* <DEDUP_REMOVED lines=9> */
.L_x_22:


//--------------------- .nv.shared.reserved.0     --------------------------
	.section	.nv.shared.reserved.0,"aw",@nobits
	.weak		__nv_reservedSMEM_offset_0_alias
	.size		__nv_reservedSMEM_offset_0_alias, 0, 64
	.other		__nv_reservedSMEM_offset_0_alias,@"STO_CUDA_RESERVED_SHARED STV_DEFAULT"
__nv_reservedSMEM_offset_0_alias:
	.zero		0
	.zero		64


//--------------------- .nv.constant0._Z23update_centroids_kernelPKdPdS0_PKii --------------------------
	.section	.nv.constant0._Z23update_centroids_kernelPKdPdS0_PKii,"a",@progbits
	.sectionflags	@""
	.align	4
.nv.constant0._Z23update_centroids_kernelPKdPdS0_PKii:
	.zero		932


//--------------------- .nv.constant0._Z18update_sums_kernelPKdPKiPdPii --------------------------
	.section	.nv.constant0._Z18update_sums_kernelPKdPKiPdPii,"a",@progbits
	.sectionflags	@""
	.align	4
.nv.constant0._Z18update_sums_kernelPKdPKiPdPii:
	.zero		932


//--------------------- .nv.constant0._Z16zero_sums_kernelPdPii --------------------------
	.section	.nv.constant0._Z16zero_sums_kernelPdPii,"a",@progbits
	.sectionflags	@""
	.align	4
.nv.constant0._Z16zero_sums_kernelPdPii:
	.zero		916


//--------------------- .nv.constant0._Z17assignment_kernelPKdS0_PiPdii --------------------------
	.section	.nv.constant0._Z17assignment_kernelPKdS0_PiPdii,"a",@progbits
	.sectionflags	@""
	.align	4
.nv.constant0._Z17assignment_kernelPKdS0_PiPdii:
	.zero		936


//--------------------- SYMBOLS --------------------------

	.type		.nv.reservedSmem.offset0,@object
	.size		.nv.reservedSmem.offset0,0x4
